	.target	sm_90a

	.elftype	@"ET_EXEC"


//--------------------- .note.nv.tkinfo           --------------------------
	.section	.note.nv.tkinfo,"",@"SHT_NOTE"
	.sectionflags	@"SHF_NOTE_NV_TKINFO"
	.tkinfo
        /*0018*/ 	.word	0x00000002
        /*0030*/ 	.string	""
        /*0030*/ 	.string	"ptxas"
        /*0030*/ 	.string	"Cuda compilation tools, release 13.0, V13.0.88"
        /*0030*/ 	.string	"Build cuda_13.0.r13.0/compiler.36424714_0"
        /*0030*/ 	.string	"-arch sm_90a -m 64 "



//--------------------- .note.nv.cuinfo           --------------------------
	.section	.note.nv.cuinfo,"",@"SHT_NOTE"
	.sectionflags	@"SHF_NOTE_NV_CUINFO"
        /*0018*/ 	.short	0x0002
        /*001a*/ 	.short	0x005a
        /*001c*/ 	.short	0x0082
	.zero		2


//--------------------- .nv.info                  --------------------------
	.section	.nv.info,"",@"SHT_CUDA_INFO"
	.align	4


	//----- nvinfo : EIATTR_REGCOUNT
	.align		4
        /*0000*/ 	.byte	0x04, 0x2f
        /*0002*/ 	.short	(.L_15 - .L_14)
	.align		4
.L_14:
        /*0004*/ 	.word	index@(_ZN7cutlass13device_kernelINS_4fmha6kernel28FmhaKernelTmaWarpSpecializedINS1_10collective30FmhaMainloopTmaWarpSpecializedINS_12float_e4m3_tEffN4cute5tupleIJNS7_1CILi128EEENS9_ILi64EEENS9_ILi32EEEEEENS8_IJiNS9_ILi1EEENS8_IJiiEEEEEESG_NS8_IJSE_iSF_EEENS4_13DefaultFusionEJEEENS4_15FmhaFwdEpilogueIS6_fNS8_IJSB_SC_SB_EEEEENS2_23IndividualTileSchedulerEJEEEEEvNT_6ParamsE)
        /*0008*/ 	.word	0x000000a8


	//----- nvinfo : EIATTR_FRAME_SIZE
	.align		4
.L_15:
        /*000c*/ 	.byte	0x04, 0x11
        /*000e*/ 	.short	(.L_17 - .L_16)
	.align		4
.L_16:
        /*0010*/ 	.word	index@($__internal_0_$__cuda_sm20_rcp_rn_f32_slowpath)
        /*0014*/ 	.word	0x00000000


	//----- nvinfo : EIATTR_FRAME_SIZE
	.align		4
.L_17:
        /*0018*/ 	.byte	0x04, 0x11
        /*001a*/ 	.short	(.L_19 - .L_18)
	.align		4
.L_18:
        /*001c*/ 	.word	index@(_ZN7cutlass13device_kernelINS_4fmha6kernel28FmhaKernelTmaWarpSpecializedINS1_10collective30FmhaMainloopTmaWarpSpecializedINS_12float_e4m3_tEffN4cute5tupleIJNS7_1CILi128EEENS9_ILi64EEENS9_ILi32EEEEEENS8_IJiNS9_ILi1EEENS8_IJiiEEEEEESG_NS8_IJSE_iSF_EEENS4_13DefaultFusionEJEEENS4_15FmhaFwdEpilogueIS6_fNS8_IJSB_SC_SB_EEEEENS2_23IndividualTileSchedulerEJEEEEEvNT_6ParamsE)
        /*0020*/ 	.word	0x00000000


	//----- nvinfo : EIATTR_MIN_STACK_SIZE
	.align		4
.L_19:
        /*0024*/ 	.byte	0x04, 0x12
        /*0026*/ 	.short	(.L_21 - .L_20)
	.align		4
.L_20:
        /*0028*/ 	.word	index@(_ZN7cutlass13device_kernelINS_4fmha6kernel28FmhaKernelTmaWarpSpecializedINS1_10collective30FmhaMainloopTmaWarpSpecializedINS_12float_e4m3_tEffN4cute5tupleIJNS7_1CILi128EEENS9_ILi64EEENS9_ILi32EEEEEENS8_IJiNS9_ILi1EEENS8_IJiiEEEEEESG_NS8_IJSE_iSF_EEENS4_13DefaultFusionEJEEENS4_15FmhaFwdEpilogueIS6_fNS8_IJSB_SC_SB_EEEEENS2_23IndividualTileSchedulerEJEEEEEvNT_6ParamsE)
        /*002c*/ 	.word	0x00000000
.L_21:


//--------------------- .nv.compat                --------------------------
	.section	.nv.compat,"",@"SHT_CUDA_COMPAT_INFO"
	.align	4
        /*0000*/ 	.byte	0x02, 0x09, 0x01, 0x00, 0x02, 0x02, 0x04, 0x00, 0x02, 0x05, 0x05, 0x00, 0x03, 0x07, 0x01, 0x01
        /*0010*/ 	.byte	0x02, 0x03, 0x01, 0x00, 0x02, 0x06, 0x01, 0x00, 0x04, 0x0b, 0x08, 0x00, 0x00, 0x00, 0x00, 0x00
        /*0020*/ 	.byte	0x00, 0x00, 0x00, 0x00


//--------------------- .nv.info._ZN7cutlass13device_kernelINS_4fmha6kernel28FmhaKernelTmaWarpSpecializedINS1_10collective30FmhaMainloopTmaWarpSpecializedINS_12float_e4m3_tEffN4cute5tupleIJNS7_1CILi128EEENS9_ILi64EEENS9_ILi32EEEEEENS8_IJiNS9_ILi1EEENS8_IJiiEEEEEESG_NS8_IJSE_iSF_EEENS4_13DefaultFusionEJEEENS4_15FmhaFwdEpilogueIS6_fNS8_IJSB_SC_SB_EEEEENS2_23IndividualTileSchedulerEJEEEEEvNT_6ParamsE --------------------------
	.section	.nv.info._ZN7cutlass13device_kernelINS_4fmha6kernel28FmhaKernelTmaWarpSpecializedINS1_10collective30FmhaMainloopTmaWarpSpecializedINS_12float_e4m3_tEffN4cute5tupleIJNS7_1CILi128EEENS9_ILi64EEENS9_ILi32EEEEEENS8_IJiNS9_ILi1EEENS8_IJiiEEEEEESG_NS8_IJSE_iSF_EEENS4_13DefaultFusionEJEEENS4_15FmhaFwdEpilogueIS6_fNS8_IJSB_SC_SB_EEEEENS2_23IndividualTileSchedulerEJEEEEEvNT_6ParamsE,"",@"SHT_CUDA_INFO"
	.sectionflags	@""
	.align	4


	//----- nvinfo : EIATTR_CUDA_API_VERSION
	.align		4
        /*0000*/ 	.byte	0x04, 0x37
        /*0002*/ 	.short	(.L_23 - .L_22)
.L_22:
        /*0004*/ 	.word	0x00000082


	//----- nvinfo : EIATTR_KPARAM_INFO
	.align		4
.L_23:
        /*0008*/ 	.byte	0x04, 0x17
        /*000a*/ 	.short	(.L_25 - .L_24)
.L_24:
        /*000c*/ 	.word	0x00000000
        /*0010*/ 	.short	0x0000
        /*0012*/ 	.short	0x0070
        /*0014*/ 	.byte	0x00, 0xf0, 0x01, 0x20


	//----- nvinfo : EIATTR_SPARSE_MMA_MASK
	.align		4
.L_25:
        /*0018*/ 	.byte	0x03, 0x50
        /*001a*/ 	.short	0x0000


	//----- nvinfo : EIATTR_MAXREG_COUNT
	.align		4
        /*001c*/ 	.byte	0x03, 0x1b
        /*001e*/ 	.short	0x00a8


	//----- nvinfo : EIATTR_NUM_BARRIERS
	.align		4
        /*0020*/ 	.byte	0x02, 0x4c
        /*0022*/ 	.byte	0x02
	.zero		1


	//----- nvinfo : EIATTR_EXTERNS
	.align		4
        /*0024*/ 	.byte	0x04, 0x0f
        /*0026*/ 	.short	(.L_27 - .L_26)


	//   ....[0]....
	.align		4
.L_26:
        /*0028*/ 	.word	index@(__assertfail)


	//----- nvinfo : EIATTR_MERCURY_ISA_VERSION
	.align		4
.L_27:
        /*002c*/ 	.byte	0x03, 0x5f
        /*002e*/ 	.short	0x0101


	//----- nvinfo : EIATTR_INT_WARP_WIDE_INSTR_OFFSETS
	.align		4
        /*0030*/ 	.byte	0x04, 0x31
        /*0032*/ 	.short	(.L_29 - .L_28)


	//   ....[0]....
.L_28:
        /*0034*/ 	.word	0x000006f0


	//   ....[1]....
        /*0038*/ 	.word	0x00000700


	//   ....[2]....
        /*003c*/ 	.word	0x00000710


	//   ....[3]....
        /*0040*/ 	.word	0x00000720


	//   ....[4]....
        /*0044*/ 	.word	0x00000790


	//----- nvinfo : EIATTR_COOP_GROUP_MASK_REGIDS
	.align		4
.L_29:
        /*0048*/ 	.byte	0x04, 0x29
        /*004a*/ 	.short	(.L_31 - .L_30)


	//   ....[0]....
.L_30:
        /*004c*/ 	.word	0xffffffff


	//   ....[1]....
        /*0050*/ 	.word	0xffffffff


	//   ....[2]....
        /*0054*/ 	.word	0xffffffff


	//   ....[3]....
        /*0058*/ 	.word	0xffffffff


	//   ....[4]....
        /*005c*/ 	.word	0xffffffff


	//   ....[5]....
        /*0060*/ 	.word	0xffffffff


	//   ....[6]....
        /*0064*/ 	.word	0xffffffff


	//   ....[7]....
        /*0068*/ 	.word	0xffffffff


	//   ....[8]....
        /*006c*/ 	.word	0xffffffff


	//   ....[9]....
        /*0070*/ 	.word	0xffffffff


	//   ....[10]....
        /*0074*/ 	.word	0xffffffff


	//   ....[11]....
        /*0078*/ 	.word	0xffffffff


	//   ....[12]....
        /*007c*/ 	.word	0xffffffff


	//   ....[13]....
        /*0080*/ 	.word	0xffffffff


	//   ....[14]....
        /*0084*/ 	.word	0xffffffff


	//   ....[15]....
        /*0088*/ 	.word	0xffffffff


	//   ....[16]....
        /*008c*/ 	.word	0xffffffff


	//   ....[17]....
        /*0090*/ 	.word	0xffffffff


	//   ....[18]....
        /*0094*/ 	.word	0xffffffff


	//   ....[19]....
        /*0098*/ 	.word	0xffffffff


	//   ....[20]....
        /*009c*/ 	.word	0xffffffff


	//   ....[21]....
        /*00a0*/ 	.word	0xffffffff


	//   ....[22]....
        /*00a4*/ 	.word	0xffffffff


	//   ....[23]....
        /*00a8*/ 	.word	0xffffffff


	//   ....[24]....
        /*00ac*/ 	.word	0xffffffff


	//   ....[25]....
        /*00b0*/ 	.word	0xffffffff


	//   ....[26]....
        /*00b4*/ 	.word	0xffffffff


	//   ....[27]....
        /*00b8*/ 	.word	0xffffffff


	//   ....[28]....
        /*00bc*/ 	.word	0xffffffff


	//   ....[29]....
        /*00c0*/ 	.word	0xffffffff


	//   ....[30]....
        /*00c4*/ 	.word	0xffffffff


	//   ....[31]....
        /*00c8*/ 	.word	0xffffffff


	//   ....[32]....
        /*00cc*/ 	.word	0xffffffff


	//   ....[33]....
        /*00d0*/ 	.word	0xffffffff


	//----- nvinfo : EIATTR_COOP_GROUP_INSTR_OFFSETS
	.align		4
.L_31:
        /*00d4*/ 	.byte	0x04, 0x28
        /*00d6*/ 	.short	(.L_33 - .L_32)


	//   ....[0]....
.L_32:
        /*00d8*/ 	.word	0x00000050


	//   ....[1]....
        /*00dc*/ 	.word	0x00000080


	//   ....[2]....
        /*00e0*/ 	.word	0x000001b0


	//   ....[3]....
        /*00e4*/ 	.word	0x00000370


	//   ....[4]....
        /*00e8*/ 	.word	0x00000530


	//   ....[5]....
        /*00ec*/ 	.word	0x00000690


	//   ....[6]....
        /*00f0*/ 	.word	0x00000fe0


	//   ....[7]....
        /*00f4*/ 	.word	0x00001010


	//   ....[8]....
        /*00f8*/ 	.word	0x00001260


	//   ....[9]....
        /*00fc*/ 	.word	0x000013f0


	//   ....[10]....
        /*0100*/ 	.word	0x000024f0


	//   ....[11]....
        /*0104*/ 	.word	0x00002520


	//   ....[12]....
        /*0108*/ 	.word	0x00002530


	//   ....[13]....
        /*010c*/ 	.word	0x00002540


	//   ....[14]....
        /*0110*/ 	.word	0x00002550


	//   ....[15]....
        /*0114*/ 	.word	0x00002560


	//   ....[16]....
        /*0118*/ 	.word	0x00002570


	//   ....[17]....
        /*011c*/ 	.word	0x00002580


	//   ....[18]....
        /*0120*/ 	.word	0x00002b00


	//   ....[19]....
        /*0124*/ 	.word	0x00002b30


	//   ....[20]....
        /*0128*/ 	.word	0x00002dd0


	//   ....[21]....
        /*012c*/ 	.word	0x00002ec0


	//   ....[22]....
        /*0130*/ 	.word	0x00003fd0


	//   ....[23]....
        /*0134*/ 	.word	0x00004010


	//   ....[24]....
        /*0138*/ 	.word	0x00004050


	//   ....[25]....
        /*013c*/ 	.word	0x00004090


	//   ....[26]....
        /*0140*/ 	.word	0x000040d0


	//   ....[27]....
        /*0144*/ 	.word	0x00004110


	//   ....[28]....
        /*0148*/ 	.word	0x00004150


	//   ....[29]....
        /*014c*/ 	.word	0x00004190


	//   ....[30]....
        /*0150*/ 	.word	0x00004570


	//   ....[31]....
        /*0154*/ 	.word	0x000045a0


	//   ....[32]....
        /*0158*/ 	.word	0x000045f0


	//   ....[33]....
        /*015c*/ 	.word	0x00004600


	//----- nvinfo : EIATTR_REG_RECONFIG
	.align		4
.L_33:
        /*0160*/ 	.byte	0x01, 0x54
	.zero		2


	//----- nvinfo : EIATTR_SYSCALL_OFFSETS
	.align		4
        /*0164*/ 	.byte	0x04, 0x46
        /*0166*/ 	.short	(.L_35 - .L_34)


	//   ....[0]....
.L_34:
        /*0168*/ 	.word	0x00004ee0


	//   ....[1]....
        /*016c*/ 	.word	0x00005040


	//----- nvinfo : EIATTR_MBARRIER_INSTR_OFFSETS
	.align		4
.L_35:
        /*0170*/ 	.byte	0x04, 0x39
        /*0172*/ 	.short	(.L_37 - .L_36)


	//   ....[0]....
.L_36:
        /*0174*/ 	.word	0x00000320
        /*0178*/ 	.word	0x000000ff
        /*017c*/ 	.word	0x00003850
        /*0180*/ 	.short	0x0100
        /*0182*/ 	.byte	0x0b
	.zero		1


	//   ....[1]....
        /*0184*/ 	.word	0x00000330
        /*0188*/ 	.word	0x000000ff
        /*018c*/ 	.word	0x00003860
        /*0190*/ 	.short	0x0100
        /*0192*/ 	.byte	0x0b
	.zero		1


	//   ....[2]....
        /*0194*/ 	.word	0x00000340
        /*0198*/ 	.word	0x000000ff
        /*019c*/ 	.word	0x00003858
        /*01a0*/ 	.short	0x0100
        /*01a2*/ 	.byte	0x0b
	.zero		1


	//   ....[3]....
        /*01a4*/ 	.word	0x00000350
        /*01a8*/ 	.word	0x000000ff
        /*01ac*/ 	.word	0x00003868
        /*01b0*/ 	.short	0x0100
        /*01b2*/ 	.byte	0x0b
	.zero		1


	//   ....[4]....
        /*01b4*/ 	.word	0x00000480
        /*01b8*/ 	.word	0x000000ff
        /*01bc*/ 	.word	0x00003800
        /*01c0*/ 	.short	0x0100
        /*01c2*/ 	.byte	0x0b
	.zero		1


	//   ....[5]....
        /*01c4*/ 	.word	0x00000490
        /*01c8*/ 	.word	0x000000ff
        /*01cc*/ 	.word	0x00003828
        /*01d0*/ 	.short	0x0100
        /*01d2*/ 	.byte	0x0b
	.zero		1


	//   ....[6]....
        /*01d4*/ 	.word	0x000004a0
        /*01d8*/ 	.word	0x000000ff
        /*01dc*/ 	.word	0x00003808
        /*01e0*/ 	.short	0x0100
        /*01e2*/ 	.byte	0x0b
	.zero		1


	//   ....[7]....
        /*01e4*/ 	.word	0x000004b0
        /*01e8*/ 	.word	0x000000ff
        /*01ec*/ 	.word	0x00003830
        /*01f0*/ 	.short	0x0100
        /*01f2*/ 	.byte	0x0b
	.zero		1


	//   ....[8]....
        /*01f4*/ 	.word	0x000004c0
        /*01f8*/ 	.word	0x000000ff
        /*01fc*/ 	.word	0x00003810
        /*0200*/ 	.short	0x0100
        /*0202*/ 	.byte	0x0b
	.zero		1


	//   ....[9]....
        /*0204*/ 	.word	0x000004d0
        /*0208*/ 	.word	0x000000ff
        /*020c*/ 	.word	0x00003838
        /*0210*/ 	.short	0x0100
        /*0212*/ 	.byte	0x0b
	.zero		1


	//   ....[10]....
        /*0214*/ 	.word	0x000004e0
        /*0218*/ 	.word	0x000000ff
        /*021c*/ 	.word	0x00003818
        /*0220*/ 	.short	0x0100
        /*0222*/ 	.byte	0x0b
	.zero		1


	//   ....[11]....
        /*0224*/ 	.word	0x000004f0
        /*0228*/ 	.word	0x000000ff
        /*022c*/ 	.word	0x00003840
        /*0230*/ 	.short	0x0100
        /*0232*/ 	.byte	0x0b
	.zero		1


	//   ....[12]....
        /*0234*/ 	.word	0x00000500
        /*0238*/ 	.word	0x000000ff
        /*023c*/ 	.word	0x00003820
        /*0240*/ 	.short	0x0100
        /*0242*/ 	.byte	0x0b
	.zero		1


	//   ....[13]....
        /*0244*/ 	.word	0x00000510
        /*0248*/ 	.word	0x000000ff
        /*024c*/ 	.word	0x00003848
        /*0250*/ 	.short	0x0100
        /*0252*/ 	.byte	0x0b
	.zero		1


	//   ....[14]....
        /*0254*/ 	.word	0x00000640
        /*0258*/ 	.word	0x000000ff
        /*025c*/ 	.word	0x00003870
        /*0260*/ 	.short	0x0100
        /*0262*/ 	.byte	0x0b
	.zero		1


	//   ....[15]....
        /*0264*/ 	.word	0x00000650
        /*0268*/ 	.word	0x000000ff
        /*026c*/ 	.word	0x00003880
        /*0270*/ 	.short	0x0100
        /*0272*/ 	.byte	0x0b
	.zero		1


	//   ....[16]....
        /*0274*/ 	.word	0x00000660
        /*0278*/ 	.word	0x000000ff
        /*027c*/ 	.word	0x00003878
        /*0280*/ 	.short	0x0100
        /*0282*/ 	.byte	0x0b
	.zero		1


	//   ....[17]....
        /*0284*/ 	.word	0x00000670
        /*0288*/ 	.word	0x000000ff
        /*028c*/ 	.word	0x00003888
        /*0290*/ 	.short	0x0100
        /*0292*/ 	.byte	0x0b
	.zero		1


	//   ....[18]....
        /*0294*/ 	.word	0x000007b0
        /*0298*/ 	.word	0x000000ff
        /*029c*/ 	.word	0x00003890
        /*02a0*/ 	.short	0x0100
        /*02a2*/ 	.byte	0x08
	.zero		1


	//   ....[19]....
        /*02a4*/ 	.word	0x000007c0
        /*02a8*/ 	.word	0x000000ff
        /*02ac*/ 	.word	0x00003898
        /*02b0*/ 	.short	0x0100
        /*02b2*/ 	.byte	0x08
	.zero		1


	//   ....[20]....
        /*02b4*/ 	.word	0x000007d0
        /*02b8*/ 	.word	0x000000ff
        /*02bc*/ 	.word	0x000038a0
        /*02c0*/ 	.short	0x0100
        /*02c2*/ 	.byte	0x08
	.zero		1


	//   ....[21]....
        /*02c4*/ 	.word	0x000007e0
        /*02c8*/ 	.word	0x000000ff
        /*02cc*/ 	.word	0x000038a8
        /*02d0*/ 	.short	0x0100
        /*02d2*/ 	.byte	0x08
	.zero		1


	//   ....[22]....
        /*02d4*/ 	.word	0x000008e0
        /*02d8*/ 	.word	0x000000ff
        /*02dc*/ 	.word	0x000038c0
        /*02e0*/ 	.short	0x0100
        /*02e2*/ 	.byte	0x0b
	.zero		1


	//   ....[23]....
        /*02e4*/ 	.word	0x000008f0
        /*02e8*/ 	.word	0x000000ff
        /*02ec*/ 	.word	0x000038c8
        /*02f0*/ 	.short	0x0100
        /*02f2*/ 	.byte	0x0b
	.zero		1


	//   ....[24]....
        /*02f4*/ 	.word	0x00000cf0
        /*02f8*/ 	.word	0x000000ff
        /*02fc*/ 	.word	0x00003850
        /*0300*/ 	.short	0x010a
        /*0302*/ 	.byte	0x06
	.zero		1


	//   ....[25]....
        /*0304*/ 	.word	0x00000d60
        /*0308*/ 	.word	0x000000ff
        /*030c*/ 	.word	0x00003800
        /*0310*/ 	.short	0x010a
        /*0312*/ 	.byte	0x25
	.zero		1


	//   ....[26]....
        /*0314*/ 	.word	0x00000dd0
        /*0318*/ 	.word	0x000000ff
        /*031c*/ 	.word	0x00000000
        /*0320*/ 	.short	0x010a
        /*0322*/ 	.byte	0x0a
	.zero		1


	//   ....[27]....
        /*0324*/ 	.word	0x000018a0
        /*0328*/ 	.word	0x00000009
        /*032c*/ 	.word	0x00000000
        /*0330*/ 	.short	0x0101
        /*0332*/ 	.byte	0x09
	.zero		1


	//   ....[28]....
        /*0334*/ 	.word	0x00002650
        /*0338*/ 	.word	0x000000ff
        /*033c*/ 	.word	0x00003808
        /*0340*/ 	.short	0x010a
        /*0342*/ 	.byte	0x25
	.zero		1


	//   ....[29]....
        /*0344*/ 	.word	0x00002790
        /*0348*/ 	.word	0x000000ff
        /*034c*/ 	.word	0x00000000
        /*0350*/ 	.short	0x0101
        /*0352*/ 	.byte	0x06
	.zero		1


	//   ....[30]....
        /*0354*/ 	.word	0x000028f0
        /*0358*/ 	.word	0x000000ff
        /*035c*/ 	.word	0x00003800
        /*0360*/ 	.short	0x010a
        /*0362*/ 	.byte	0x06
	.zero		1


	//   ....[31]....
        /*0364*/ 	.word	0x000040c0
        /*0368*/ 	.word	0x000000ff
        /*036c*/ 	.word	0x00003800
        /*0370*/ 	.short	0x010a
        /*0372*/ 	.byte	0x06
	.zero		1


	//   ....[32]....
        /*0374*/ 	.word	0x000042b0
        /*0378*/ 	.word	0x000000ff
        /*037c*/ 	.word	0x00003800
        /*0380*/ 	.short	0x010a
        /*0382*/ 	.byte	0x06
	.zero		1


	//   ....[33]....
        /*0384*/ 	.word	0x000043c0
        /*0388*/ 	.word	0x000000ff
        /*038c*/ 	.word	0x00000000
        /*0390*/ 	.short	0x0101
        /*0392*/ 	.byte	0x06
	.zero		1


	//   ....[34]....
        /*0394*/ 	.word	0x00004470
        /*0398*/ 	.word	0x000000ff
        /*039c*/ 	.word	0x00000000
        /*03a0*/ 	.short	0x0101
        /*03a2*/ 	.byte	0x06
	.zero		1


	//   ....[35]....
        /*03a4*/ 	.word	0x00004a90
        /*03a8*/ 	.word	0x000000ff
        /*03ac*/ 	.word	0x00003898
        /*03b0*/ 	.short	0x010a
        /*03b2*/ 	.byte	0x04
	.zero		1


	//   ....[36]....
        /*03b4*/ 	.word	0x00005580
        /*03b8*/ 	.word	0x00000000
        /*03bc*/ 	.word	0x00003890
        /*03c0*/ 	.short	0x0101
        /*03c2*/ 	.byte	0x25
	.zero		1


	//   ....[37]....
        /*03c4*/ 	.word	0x000056d0
        /*03c8*/ 	.word	0x00000004
        /*03cc*/ 	.word	0x00003860
        /*03d0*/ 	.short	0x010a
        /*03d2*/ 	.byte	0x3f
	.zero		1


	//   ....[38]....
        /*03d4*/ 	.word	0x00005930
        /*03d8*/ 	.word	0x00000002
        /*03dc*/ 	.word	0x00003828
        /*03e0*/ 	.short	0x010a
        /*03e2*/ 	.byte	0x3f
	.zero		1


	//   ....[39]....
        /*03e4*/ 	.word	0x00005b70
        /*03e8*/ 	.word	0x00000005
        /*03ec*/ 	.word	0x00003860
        /*03f0*/ 	.short	0x010a
        /*03f2*/ 	.byte	0x3f
	.zero		1


	//   ....[40]....
        /*03f4*/ 	.word	0x00005de0
        /*03f8*/ 	.word	0x00000004
        /*03fc*/ 	.word	0x00003828
        /*0400*/ 	.short	0x010a
        /*0402*/ 	.byte	0x3f
	.zero		1


	//   ....[41]....
        /*0404*/ 	.word	0x00006110
        /*0408*/ 	.word	0x00000006
        /*040c*/ 	.word	0x00003828
        /*0410*/ 	.short	0x010a
        /*0412*/ 	.byte	0x3f
	.zero		1


	//   ....[42]....
        /*0414*/ 	.word	0x00006380
        /*0418*/ 	.word	0x00000006
        /*041c*/ 	.word	0x00003828
        /*0420*/ 	.short	0x010a
        /*0422*/ 	.byte	0x3f
	.zero		1


	//   ....[43]....
        /*0424*/ 	.word	0x000065e0
        /*0428*/ 	.word	0x00000003
        /*042c*/ 	.word	0x00003850
        /*0430*/ 	.short	0x010a
        /*0432*/ 	.byte	0x3f
	.zero		1


	//   ....[44]....
        /*0434*/ 	.word	0x00006640
        /*0438*/ 	.word	0x00000003
        /*043c*/ 	.word	0x00003800
        /*0440*/ 	.short	0x010a
        /*0442*/ 	.byte	0x3f
	.zero		1


	//   ....[45]....
        /*0444*/ 	.word	0x000066a0
        /*0448*/ 	.word	0x00000004
        /*044c*/ 	.word	0x00000000
        /*0450*/ 	.short	0x010a
        /*0452*/ 	.byte	0x3f
	.zero		1


	//   ....[46]....
        /*0454*/ 	.word	0x00006700
        /*0458*/ 	.word	0x00000009
        /*045c*/ 	.word	0x00003808
        /*0460*/ 	.short	0x010a
        /*0462*/ 	.byte	0x3f
	.zero		1


	//   ....[47]....
        /*0464*/ 	.word	0x00006760
        /*0468*/ 	.word	0x00000004
        /*046c*/ 	.word	0x00003800
        /*0470*/ 	.short	0x010a
        /*0472*/ 	.byte	0x3f
	.zero		1


	//   ....[48]....
        /*0474*/ 	.word	0x000067c0
        /*0478*/ 	.word	0x0000000a
        /*047c*/ 	.word	0x00003800
        /*0480*/ 	.short	0x010a
        /*0482*/ 	.byte	0x3f
	.zero		1


	//   ....[49]....
        /*0484*/ 	.word	0x00006820
        /*0488*/ 	.word	0x00000003
        /*048c*/ 	.word	0x00003898
        /*0490*/ 	.short	0x010a
        /*0492*/ 	.byte	0x3f
	.zero		1


	//   ....[50]....
        /*0494*/ 	.word	0x00006870
        /*0498*/ 	.word	0x00000004
        /*049c*/ 	.word	0x00003860
        /*04a0*/ 	.short	0x010a
        /*04a2*/ 	.byte	0x3f
	.zero		1


	//   ....[51]....
        /*04a4*/ 	.word	0x000068c0
        /*04a8*/ 	.word	0x00000002
        /*04ac*/ 	.word	0x00003828
        /*04b0*/ 	.short	0x010a
        /*04b2*/ 	.byte	0x3f
	.zero		1


	//   ....[52]....
        /*04b4*/ 	.word	0x00006910
        /*04b8*/ 	.word	0x00000005
        /*04bc*/ 	.word	0x00003860
        /*04c0*/ 	.short	0x010a
        /*04c2*/ 	.byte	0x3f
	.zero		1


	//   ....[53]....
        /*04c4*/ 	.word	0x00006960
        /*04c8*/ 	.word	0x00000004
        /*04cc*/ 	.word	0x00003828
        /*04d0*/ 	.short	0x010a
        /*04d2*/ 	.byte	0x3f
	.zero		1


	//   ....[54]....
        /*04d4*/ 	.word	0x000069b0
        /*04d8*/ 	.word	0x00000006
        /*04dc*/ 	.word	0x00003828
        /*04e0*/ 	.short	0x010a
        /*04e2*/ 	.byte	0x3f
	.zero		1


	//   ....[55]....
        /*04e4*/ 	.word	0x00006a00
        /*04e8*/ 	.word	0x00000006
        /*04ec*/ 	.word	0x00003828
        /*04f0*/ 	.short	0x010a
        /*04f2*/ 	.byte	0x3f
	.zero		1


	//----- nvinfo : EIATTR_NUM_MBARRIERS
	.align		4
.L_37:
        /*04f4*/ 	.byte	0x03, 0x38
        /*04f6*/ 	.short	0x0018


	//----- nvinfo : EIATTR_EXIT_INSTR_OFFSETS
	.align		4
        /*04f8*/ 	.byte	0x04, 0x1c
        /*04fa*/ 	.short	(.L_39 - .L_38)


	//   ....[0]....
.L_38:
        /*04fc*/ 	.word	0x00000990


	//   ....[1]....
        /*0500*/ 	.word	0x00005590


	//   ....[2]....
        /*0504*/ 	.word	0x000055d0


	//   ....[3]....
        /*0508*/ 	.word	0x00005fe0


	//   ....[4]....
        /*050c*/ 	.word	0x000065c0


	//----- nvinfo : EIATTR_MAX_THREADS
	.align		4
.L_39:
        /*0510*/ 	.byte	0x04, 0x05
        /*0512*/ 	.short	(.L_41 - .L_40)
.L_40:
        /*0514*/ 	.word	0x00000180
        /*0518*/ 	.word	0x00000001
        /*051c*/ 	.word	0x00000001


	//----- nvinfo : EIATTR_CRS_STACK_SIZE
	.align		4
.L_41:
        /*0520*/ 	.byte	0x04, 0x1e
        /*0522*/ 	.short	(.L_43 - .L_42)
.L_42:
        /*0524*/ 	.word	0x00000000


	//----- nvinfo : EIATTR_CBANK_PARAM_SIZE
	.align		4
.L_43:
        /*0528*/ 	.byte	0x03, 0x19
        /*052a*/ 	.short	0x0870


	//----- nvinfo : EIATTR_PARAM_CBANK
	.align		4
        /*052c*/ 	.byte	0x04, 0x0a
        /*052e*/ 	.short	(.L_45 - .L_44)
	.align		4
.L_44:
        /*0530*/ 	.word	index@(.nv.constant0._ZN7cutlass13device_kernelINS_4fmha6kernel28FmhaKernelTmaWarpSpecializedINS1_10collective30FmhaMainloopTmaWarpSpecializedINS_12float_e4m3_tEffN4cute5tupleIJNS7_1CILi128EEENS9_ILi64EEENS9_ILi32EEEEEENS8_IJiNS9_ILi1EEENS8_IJiiEEEEEESG_NS8_IJSE_iSF_EEENS4_13DefaultFusionEJEEENS4_15FmhaFwdEpilogueIS6_fNS8_IJSB_SC_SB_EEEEENS2_23IndividualTileSchedulerEJEEEEEvNT_6ParamsE)
        /*0534*/ 	.short	0x0210
        /*0536*/ 	.short	0x0870


	//----- nvinfo : EIATTR_SW_WAR
	.align		4
.L_45:
        /*0538*/ 	.byte	0x04, 0x36
        /*053a*/ 	.short	(.L_47 - .L_46)
.L_46:
        /*053c*/ 	.word	0x00000008
.L_47:


//--------------------- .nv.callgraph             --------------------------
	.section	.nv.callgraph,"",@"SHT_CUDA_CALLGRAPH"
	.align	4
	.sectionentsize	8
	.align		4
        /*0000*/ 	.word	0x00000000
	.align		4
        /*0004*/ 	.word	0xffffffff
	.align		4
        /*0008*/ 	.word	index@(_ZN7cutlass13device_kernelINS_4fmha6kernel28FmhaKernelTmaWarpSpecializedINS1_10collective30FmhaMainloopTmaWarpSpecializedINS_12float_e4m3_tEffN4cute5tupleIJNS7_1CILi128EEENS9_ILi64EEENS9_ILi32EEEEEENS8_IJiNS9_ILi1EEENS8_IJiiEEEEEESG_NS8_IJSE_iSF_EEENS4_13DefaultFusionEJEEENS4_15FmhaFwdEpilogueIS6_fNS8_IJSB_SC_SB_EEEEENS2_23IndividualTileSchedulerEJEEEEEvNT_6ParamsE)
	.align		4
        /*000c*/ 	.word	index@(__assertfail)
	.align		4
        /*0010*/ 	.word	0x00000000
	.align		4
        /*0014*/ 	.word	0xfffffffe
	.align		4
        /*0018*/ 	.word	0x00000000
	.align		4
        /*001c*/ 	.word	0xfffffffd
	.align		4
        /*0020*/ 	.word	0x00000000
	.align		4
        /*0024*/ 	.word	0xfffffffc


//--------------------- .nv.constant4             --------------------------
	.section	.nv.constant4,"a",@progbits
	.align	8
	.align		8
.nv.constant4:
        /*0000*/ 	.dword	__assertfail
	.align		8
        /*0008*/ 	.dword	__unnamed_1
	.align		8
        /*0010*/ 	.dword	_ZN39_INTERNAL_903b52dd_4_k_cu_1ac1a194_27884cuda3std3__45__cpo5beginE
	.align		8
        /*0018*/ 	.dword	_ZN39_INTERNAL_903b52dd_4_k_cu_1ac1a194_27884cuda3std3__45__cpo3endE
	.align		8
        /*0020*/ 	.dword	_ZN39_INTERNAL_903b52dd_4_k_cu_1ac1a194_27884cuda3std3__45__cpo6cbeginE
	.align		8
        /*0028*/ 	.dword	_ZN39_INTERNAL_903b52dd_4_k_cu_1ac1a194_27884cuda3std3__45__cpo4cendE
	.align		8
        /*0030*/ 	.dword	_ZN39_INTERNAL_903b52dd_4_k_cu_1ac1a194_27884cuda3std3__441_GLOBAL__N__903b52dd_4_k_cu_1ac1a194_27886ignoreE
	.align		8
        /*0038*/ 	.dword	_ZN39_INTERNAL_903b52dd_4_k_cu_1ac1a194_27884cuda3std3__419piecewise_constructE
	.align		8
        /*0040*/ 	.dword	_ZN39_INTERNAL_903b52dd_4_k_cu_1ac1a194_27884cuda3std3__48in_placeE
	.align		8
        /*0048*/ 	.dword	_ZN39_INTERNAL_903b52dd_4_k_cu_1ac1a194_27884cuda3std6ranges3__45__cpo4swapE
	.align		8
        /*0050*/ 	.dword	_ZN39_INTERNAL_903b52dd_4_k_cu_1ac1a194_27884cuda3std6ranges3__45__cpo9iter_moveE
	.align		8
        /*0058*/ 	.dword	_ZN39_INTERNAL_903b52dd_4_k_cu_1ac1a194_27884cute7productE
	.align		8
        /*0060*/ 	.dword	_ZN39_INTERNAL_903b52dd_4_k_cu_1ac1a194_27884cute1_E
	.align		8
        /*0068*/ 	.dword	$str$24
	.align		8
        /*0070*/ 	.dword	$str$25


//--------------------- .text._ZN7cutlass13device_kernelINS_4fmha6kernel28FmhaKernelTmaWarpSpecializedINS1_10collective30FmhaMainloopTmaWarpSpecializedINS_12float_e4m3_tEffN4cute5tupleIJNS7_1CILi128EEENS9_ILi64EEENS9_ILi32EEEEEENS8_IJiNS9_ILi1EEENS8_IJiiEEEEEESG_NS8_IJSE_iSF_EEENS4_13DefaultFusionEJEEENS4_15FmhaFwdEpilogueIS6_fNS8_IJSB_SC_SB_EEEEENS2_23IndividualTileSchedulerEJEEEEEvNT_6ParamsE --------------------------
	.section	.text._ZN7cutlass13device_kernelINS_4fmha6kernel28FmhaKernelTmaWarpSpecializedINS1_10collective30FmhaMainloopTmaWarpSpecializedINS_12float_e4m3_tEffN4cute5tupleIJNS7_1CILi128EEENS9_ILi64EEENS9_ILi32EEEEEENS8_IJiNS9_ILi1EEENS8_IJiiEEEEEESG_NS8_IJSE_iSF_EEENS4_13DefaultFusionEJEEENS4_15FmhaFwdEpilogueIS6_fNS8_IJSB_SC_SB_EEEEENS2_23IndividualTileSchedulerEJEEEEEvNT_6ParamsE,"ax",@progbits
	.align	128
.text._ZN7cutlass13device_kernelINS_4fmha6kernel28FmhaKernelTmaWarpSpecializedINS1_10collective30FmhaMainloopTmaWarpSpecializedINS_12float_e4m3_tEffN4cute5tupleIJNS7_1CILi128EEENS9_ILi64EEENS9_ILi32EEEEEENS8_IJiNS9_ILi1EEENS8_IJiiEEEEEESG_NS8_IJSE_iSF_EEENS4_13DefaultFusionEJEEENS4_15FmhaFwdEpilogueIS6_fNS8_IJSB_SC_SB_EEEEENS2_23IndividualTileSchedulerEJEEEEEvNT_6ParamsE:
        .type           _ZN7cutlass13device_kernelINS_4fmha6kernel28FmhaKernelTmaWarpSpecializedINS1_10collective30FmhaMainloopTmaWarpSpecializedINS_12float_e4m3_tEffN4cute5tupleIJNS7_1CILi128EEENS9_ILi64EEENS9_ILi32EEEEEENS8_IJiNS9_ILi1EEENS8_IJiiEEEEEESG_NS8_IJSE_iSF_EEENS4_13DefaultFusionEJEEENS4_15FmhaFwdEpilogueIS6_fNS8_IJSB_SC_SB_EEEEENS2_23IndividualTileSchedulerEJEEEEEvNT_6ParamsE,@function
        .size           _ZN7cutlass13device_kernelINS_4fmha6kernel28FmhaKernelTmaWarpSpecializedINS1_10collective30FmhaMainloopTmaWarpSpecializedINS_12float_e4m3_tEffN4cute5tupleIJNS7_1CILi128EEENS9_ILi64EEENS9_ILi32EEEEEENS8_IJiNS9_ILi1EEENS8_IJiiEEEEEESG_NS8_IJSE_iSF_EEENS4_13DefaultFusionEJEEENS4_15FmhaFwdEpilogueIS6_fNS8_IJSB_SC_SB_EEEEENS2_23IndividualTileSchedulerEJEEEEEvNT_6ParamsE,(.L_x_104 - _ZN7cutlass13device_kernelINS_4fmha6kernel28FmhaKernelTmaWarpSpecializedINS1_10collective30FmhaMainloopTmaWarpSpecializedINS_12float_e4m3_tEffN4cute5tupleIJNS7_1CILi128EEENS9_ILi64EEENS9_ILi32EEEEEENS8_IJiNS9_ILi1EEENS8_IJiiEEEEEESG_NS8_IJSE_iSF_EEENS4_13DefaultFusionEJEEENS4_15FmhaFwdEpilogueIS6_fNS8_IJSB_SC_SB_EEEEENS2_23IndividualTileSchedulerEJEEEEEvNT_6ParamsE)
        .other          _ZN7cutlass13device_kernelINS_4fmha6kernel28FmhaKernelTmaWarpSpecializedINS1_10collective30FmhaMainloopTmaWarpSpecializedINS_12float_e4m3_tEffN4cute5tupleIJNS7_1CILi128EEENS9_ILi64EEENS9_ILi32EEEEEENS8_IJiNS9_ILi1EEENS8_IJiiEEEEEESG_NS8_IJSE_iSF_EEENS4_13DefaultFusionEJEEENS4_15FmhaFwdEpilogueIS6_fNS8_IJSB_SC_SB_EEEEENS2_23IndividualTileSchedulerEJEEEEEvNT_6ParamsE,@"STO_CUDA_ENTRY STV_DEFAULT"
_ZN7cutlass13device_kernelINS_4fmha6kernel28FmhaKernelTmaWarpSpecializedINS1_10collective30FmhaMainloopTmaWarpSpecializedINS_12float_e4m3_tEffN4cute5tupleIJNS7_1CILi128EEENS9_ILi64EEENS9_ILi32EEEEEENS8_IJiNS9_ILi1EEENS8_IJiiEEEEEESG_NS8_IJSE_iSF_EEENS4_13DefaultFusionEJEEENS4_15FmhaFwdEpilogueIS6_fNS8_IJSB_SC_SB_EEEEENS2_23IndividualTileSchedulerEJEEEEEvNT_6ParamsE:
[----:B------:R-:W1:Y:S01]  /*0000*/  LDC R1, c[0x0][0x28] ;  /* 0x00000a00ff017b82 */ /* 0x000e620000000800 */
[----:B------:R-:W2:Y:S01]  /*0010*/  S2R R0, SR_TID.X ;  /* 0x0000000000007919 */ /* 0x000ea20000002100 */
[----:B------:R-:W-:Y:S01]  /*0020*/  ELECT P1, URZ, PT ;  /* 0x00000000003f782f */ /* 0x000fe20003820000 */
[----:B------:R-:W-:Y:S01]  /*0030*/  BSSY B0, `(.L_x_0) ;  /* 0x0000017000007945 */ /* 0x000fe20003800000 */
[----:B--2---:R-:W-:-:S05]  /*0040*/  SHF.R.U32.HI R2, RZ, 0x5, R0 ;  /* 0x00000005ff027819 */ /* 0x004fca0000011600 */
[----:B------:R-:W2:Y:S02]  /*0050*/  SHFL.IDX PT, R3, R2, RZ, 0x1f ;  /* 0x00001fff02037589 */ /* 0x000ea400000e0000 */
[----:B--2---:R-:W-:Y:S02]  /*0060*/  R2UR UR4, R3 ;  /* 0x00000000030472ca */ /* 0x004fe400000e0000 */
[----:B------:R-:W-:-:S06]  /*0070*/  SHF.R.U32.HI R3, RZ, 0x7, R0 ;  /* 0x00000007ff037819 */ /* 0x000fcc0000011600 */
[----:B------:R-:W2:Y:S05]  /*0080*/  SHFL.IDX PT, R3, R3, RZ, 0x1f ;  /* 0x00001fff03037589 */ /* 0x000eaa00000e0000 */
[----:B------:R-:W-:Y:S02]  /*0090*/  USHF.R.S32.HI UR5, URZ, 0x1f, UR4 ;  /* 0x0000001f3f057899 */ /* 0x000fe40008011404 */
[----:B------:R-:W-:Y:S02]  /*00a0*/  ISETP.NE.OR P0, PT, RZ, UR4, !P1 ;  /* 0x00000004ff007c0c */ /* 0x000fe4000cf05670 */
[----:B------:R-:W-:-:S04]  /*00b0*/  ULEA.HI UR5, UR5, UR4, URZ, 0x2 ;  /* 0x0000000405057291 */ /* 0x000fc8000f8f103f */
[----:B------:R-:W-:-:S04]  /*00c0*/  ULOP3.LUT UR5, UR5, 0xfffffffc, URZ, 0xc0, !UPT ;  /* 0xfffffffc05057892 */ /* 0x000fc8000f8ec03f */
[----:B------:R-:W-:-:S03]  /*00d0*/  UIADD3 UR7, UR4, -UR5, URZ ;  /* 0x8000000504077290 */ /* 0x000fc6000fffe03f */
[----:B-1----:R-:W-:Y:S09]  /*00e0*/  @P0 BRA `(.L_x_1) ;  /* 0x00000000002c0947 */ /* 0x002ff20003800000 */
[----:B------:R-:W-:Y:S02]  /*00f0*/  ULDC.64 UR4, c[0x0][0x198] ;  /* 0x0000660000047ab9 */ /* 0x000fe40000000a00 */
[----:B------:R-:W-:Y:S02]  /*0100*/  UIADD3 UR8, UP0, UR4, 0xf0, URZ ;  /* 0x000000f004087890 */ /* 0x000fe4000ff1e03f */
[----:B------:R-:W-:Y:S02]  /*0110*/  UIADD3 UR10, UP1, UR4, 0x1f0, URZ ;  /* 0x000001f0040a7890 */ /* 0x000fe4000ff3e03f */
[----:B------:R-:W-:Y:S02]  /*0120*/  UIADD3 UR4, UP2, UR4, 0x2f0, URZ ;  /* 0x000002f004047890 */ /* 0x000fe4000ff5e03f */
[----:B------:R-:W-:Y:S02]  /*0130*/  UIADD3.X UR9, URZ, UR5, URZ, UP0, !UPT ;  /* 0x000000053f097290 */ /* 0x000fe400087fe43f */
[----:B------:R-:W-:-:S02]  /*0140*/  UIADD3.X UR11, URZ, UR5, URZ, UP1, !UPT ;  /* 0x000000053f0b7290 */ /* 0x000fc40008ffe43f */
[----:B------:R-:W-:-:S05]  /*0150*/  UIADD3.X UR5, URZ, UR5, URZ, UP2, !UPT ;  /* 0x000000053f057290 */ /* 0x000fca00097fe43f */
[----:B------:R1:W-:Y:S02]  /*0160*/  UTMACCTL.PF [UR8] ;  /* 0x00000000080079b9 */ /* 0x0003e40008040000 */
[----:B------:R1:W-:Y:S02]  /*0170*/  UTMACCTL.PF [UR10] ;  /* 0x000000000a0079b9 */ /* 0x0003e40008040000 */
[----:B------:R1:W-:Y:S02]  /*0180*/  UTMACCTL.PF [UR4] ;  /* 0x00000000040079b9 */ /* 0x0003e40008040000 */
[----:B-1----:R-:W-:Y:S01]  /*0190*/  NOP ;  /* 0x0000000000007918 */ /* 0x002fe20000000000 */
.L_x_1:
[----:B------:R-:W-:Y:S05]  /*01a0*/  BSYNC B0 ;  /* 0x0000000000007941 */ /* 0x000fea0003800000 */
.L_x_0:
[----:B------:R-:W1:Y:S01]  /*01b0*/  SHFL.IDX PT, R4, R2, RZ, 0x1f ;  /* 0x00001fff02047589 */ /* 0x000e6200000e0000 */
[----:B--2---:R-:W-:Y:S01]  /*01c0*/  R2UR UR36, R3 ;  /* 0x00000000032472ca */ /* 0x004fe200000e0000 */
[----:B------:R-:W-:-:S12]  /*01d0*/  UISETP.NE.AND UP0, UPT, UR7, 0x1, UPT ;  /* 0x000000010700788c */ /* 0x000fd8000bf05270 */
[----:B------:R-:W-:Y:S02]  /*01e0*/  UIADD3 UR10, UR36, -0x1, URZ ;  /* 0xffffffff240a7890 */ /* 0x000fe4000fffe03f */
[----:B------:R-:W-:Y:S02]  /*01f0*/  UISETP.EQ.AND UP2, UPT, UR36, URZ, !UP0 ;  /* 0x0000003f2400728c */ /* 0x000fe4000c742270 */
[----:B------:R-:W-:Y:S02]  /*0200*/  UISETP.GE.U32.AND UP1, UPT, UR10, 0x4, UPT ;  /* 0x000000040a00788c */ /* 0x000fe4000bf26070 */
[----:B------:R-:W-:Y:S01]  /*0210*/  USEL UR6, URZ, 0x1, !UP2 ;  /* 0x000000013f067887 */ /* 0x000fe2000d000000 */
[----:B-1----:R-:W-:-:S03]  /*0220*/  ISETP.NE.AND P0, PT, R4, RZ, PT ;  /* 0x000000ff0400720c */ /* 0x002fc60003f05270 */
[----:B------:R-:W-:-:S10]  /*0230*/  USEL UR6, UR6, 0x2, UP1 ;  /* 0x0000000206067887 */ /* 0x000fd40008800000 */
[----:B------:R-:W-:Y:S05]  /*0240*/  @P0 BRA `(.L_x_2) ;  /* 0x0000000000480947 */ /* 0x000fea0003800000 */
[----:B------:R-:W1:Y:S01]  /*0250*/  S2UR UR11, SR_CgaCtaId ;  /* 0x00000000000b79c3 */ /* 0x000e620000008800 */
[----:B------:R-:W-:Y:S01]  /*0260*/  UMOV UR4, 0x400 ;  /* 0x0000040000047882 */ /* 0x000fe20000000000 */
[----:B------:R-:W-:Y:S01]  /*0270*/  UMOV UR5, 0x1 ;  /* 0x0000000100057882 */ /* 0x000fe20000000000 */
[----:B------:R-:W-:Y:S01]  /*0280*/  UMOV UR8, 0x80 ;  /* 0x0000008000087882 */ /* 0x000fe20000000000 */
[----:B------:R-:W-:Y:S01]  /*0290*/  ELECT P0, URZ, PT ;  /* 0x00000000003f782f */ /* 0x000fe20003800000 */
[----:B------:R-:W-:-:S04]  /*02a0*/  UIADD3 UR8, -UR8, 0x100000, URZ ;  /* 0x0010000008087890 */ /* 0x000fc8000fffe13f */
[----:B------:R-:W-:Y:S02]  /*02b0*/  USHF.L.U32 UR9, UR8, 0xb, URZ ;  /* 0x0000000b08097899 */ /* 0x000fe4000800063f */
[----:B------:R-:W-:Y:S02]  /*02c0*/  USHF.L.U32 UR8, UR8, 0x1, URZ ;  /* 0x0000000108087899 */ /* 0x000fe4000800063f */
[----:B-1----:R-:W-:Y:S02]  /*02d0*/  ULEA UR11, UR11, UR4, 0x18 ;  /* 0x000000040b0b7291 */ /* 0x002fe4000f8ec03f */
[----:B------:R-:W-:-:S04]  /*02e0*/  UIADD3 UR4, -UR5, 0x100000, URZ ;  /* 0x0010000005047890 */ /* 0x000fc8000fffe13f */
[----:B------:R-:W-:Y:S02]  /*02f0*/  USHF.L.U32 UR5, UR4, 0xb, URZ ;  /* 0x0000000b04057899 */ /* 0x000fe4000800063f */
[----:B------:R-:W-:Y:S01]  /*0300*/  USHF.L.U32 UR4, UR4, 0x1, URZ ;  /* 0x0000000104047899 */ /* 0x000fe2000800063f */
[----:B------:R-:W1:Y:S11]  /*0310*/  FENCE.VIEW.ASYNC.S ;  /* 0x00000000000073c6 */ /* 0x000e760000000000 */
[----:B-1----:R1:W2:Y:S01]  /*0320*/  SYNCS.EXCH.64 URZ, [UR11+0x3850], UR4 ;  /* 0x003850040b3f75b2 */ /* 0x0022a20008000100 */
[----:B------:R1:W3:Y:S01]  /*0330*/  SYNCS.EXCH.64 URZ, [UR11+0x3860], UR8 ;  /* 0x003860080b3f75b2 */ /* 0x0002e20008000100 */
[----:B------:R1:W4:Y:S01]  /*0340*/  SYNCS.EXCH.64 URZ, [UR11+0x3858], UR4 ;  /* 0x003858040b3f75b2 */ /* 0x0003220008000100 */
[----:B------:R1:W1:Y:S01]  /*0350*/  SYNCS.EXCH.64 URZ, [UR11+0x3868], UR8 ;  /* 0x003868080b3f75b2 */ /* 0x0002620008000100 */
[----:B------:R-:W-:Y:S01]  /*0360*/  NOP ;  /* 0x0000000000007918 */ /* 0x000fe20000000000 */
.L_x_2:
[----:B------:R-:W5:Y:S01]  /*0370*/  SHFL.IDX PT, R3, R2, RZ, 0x1f ;  /* 0x00001fff02037589 */ /* 0x000f6200000e0000 */
[----:B------:R-:W-:Y:S01]  /*0380*/  NOP ;  /* 0x0000000000007918 */ /* 0x000fe20000000000 */
[----:B-----5:R-:W-:-:S13]  /*0390*/  ISETP.NE.AND P0, PT, R3, RZ, PT ;  /* 0x000000ff0300720c */ /* 0x020fda0003f05270 */
[----:B------:R-:W-:Y:S05]  /*03a0*/  @P0 BRA `(.L_x_3) ;  /* 0x0000000000600947 */ /* 0x000fea0003800000 */
[----:B-1----:R-:W1:Y:S01]  /*03b0*/  S2UR UR5, SR_CgaCtaId ;  /* 0x00000000000579c3 */ /* 0x002e620000008800 */
[----:B------:R-:W-:Y:S01]  /*03c0*/  UMOV UR4, 0x400 ;  /* 0x0000040000047882 */ /* 0x000fe20000000000 */
[----:B------:R-:W-:Y:S01]  /*03d0*/  UMOV UR8, 0x1 ;  /* 0x0000000100087882 */ /* 0x000fe20000000000 */
[----:B------:R-:W-:Y:S01]  /*03e0*/  UMOV UR12, 0x100 ;  /* 0x00000100000c7882 */ /* 0x000fe20000000000 */
[----:B------:R-:W-:-:S04]  /*03f0*/  UIADD3 UR8, -UR8, 0x100000, URZ ;  /* 0x0010000008087890 */ /* 0x000fc8000fffe13f */
[----:B------:R-:W-:Y:S02]  /*0400*/  USHF.L.U32 UR9, UR8, 0xb, URZ ;  /* 0x0000000b08097899 */ /* 0x000fe4000800063f */
[----:B------:R-:W-:Y:S01]  /*0410*/  USHF.L.U32 UR8, UR8, 0x1, URZ ;  /* 0x0000000108087899 */ /* 0x000fe2000800063f */
[----:B------:R-:W-:Y:S01]  /*0420*/  ELECT P0, URZ, PT ;  /* 0x00000000003f782f */ /* 0x000fe20003800000 */
[----:B-1----:R-:W-:Y:S02]  /*0430*/  ULEA UR11, UR5, UR4, 0x18 ;  /* 0x00000004050b7291 */ /* 0x002fe4000f8ec03f */
[----:B------:R-:W-:-:S04]  /*0440*/  UIADD3 UR4, -UR12, 0x100000, URZ ;  /* 0x001000000c047890 */ /* 0x000fc8000fffe13f */
[----:B------:R-:W-:Y:S02]  /*0450*/  USHF.L.U32 UR5, UR4, 0xb, URZ ;  /* 0x0000000b04057899 */ /* 0x000fe4000800063f */
[----:B------:R-:W-:Y:S01]  /*0460*/  USHF.L.U32 UR4, UR4, 0x1, URZ ;  /* 0x0000000104047899 */ /* 0x000fe2000800063f */
[----:B------:R-:W1:Y:S03]  /*0470*/  FENCE.VIEW.ASYNC.S ;  /* 0x00000000000073c6 */ /* 0x000e660000000000 */
[----:B-1----:R1:W1:Y:S08]  /*0480*/  SYNCS.EXCH.64 URZ, [UR11+0x3800], UR8 ;  /* 0x003800080b3f75b2 */ /* 0x0022700008000100 */
[----:B------:R1:W1:Y:S01]  /*0490*/  SYNCS.EXCH.64 URZ, [UR11+0x3828], UR4 ;  /* 0x003828040b3f75b2 */ /* 0x0002620008000100 */
        /* <DEDUP_REMOVED lines=8> */
[----:B------:R-:W-:Y:S01]  /*0520*/  NOP ;  /* 0x0000000000007918 */ /* 0x000fe20000000000 */
.L_x_3:
        /* <DEDUP_REMOVED lines=21> */
[----:B------:R-:W-:Y:S01]  /*0680*/  NOP ;  /* 0x0000000000007918 */ /* 0x000fe20000000000 */
.L_x_4:
[----:B------:R-:W5:Y:S01]  /*0690*/  SHFL.IDX PT, R3, R2, RZ, 0x1f ;  /* 0x00001fff02037589 */ /* 0x000f6200000e0000 */
[----:B------:R-:W-:Y:S01]  /*06a0*/  ELECT P0, URZ, PT ;  /* 0x00000000003f782f */ /* 0x000fe20003800000 */
[----:B------:R-:W-:Y:S01]  /*06b0*/  NOP ;  /* 0x0000000000007918 */ /* 0x000fe20000000000 */
[----:B-1----:R-:W-:Y:S02]  /*06c0*/  UMOV UR4, 0x80 ;  /* 0x0000008000047882 */ /* 0x002fe40000000000 */
[C---:B-----5:R-:W-:Y:S02]  /*06d0*/  ISETP.NE.OR P0, PT, R3.reuse, RZ, !P0 ;  /* 0x000000ff0300720c */ /* 0x060fe40004705670 */
[----:B------:R-:W-:-:S11]  /*06e0*/  ISETP.NE.AND P2, PT, R3, RZ, PT ;  /* 0x000000ff0300720c */ /* 0x000fd60003f45270 */
[----:B------:R-:W-:Y:S01]  /*06f0*/  VOTEU.ALL UP2, P0 ;  /* 0x00000000003f7886 */ /* 0x000fe20000040000 */
[----:B------:R-:W-:Y:S01]  /*0700*/  VOTEU.ALL UP3, P0 ;  /* 0x00000000003f7886 */ /* 0x000fe20000060000 */
[----:B------:R-:W-:Y:S01]  /*0710*/  VOTEU.ALL UP4, P0 ;  /* 0x00000000003f7886 */ /* 0x000fe20000080000 */
[----:B------:R-:W-:Y:S02]  /*0720*/  VOTEU.ALL UP5, P0 ;  /* 0x00000000003f7886 */ /* 0x000fe400000a0000 */
[----:B------:R-:W1:Y:S01]  /*0730*/  @!UP2 S2UR UR9, SR_CgaCtaId ;  /* 0x000000000009a9c3 */ /* 0x000e620000008800 */
[----:B------:R-:W-:Y:S01]  /*0740*/  @!UP2 UMOV UR8, 0x400 ;  /* 0x000004000008a882 */ /* 0x000fe20000000000 */
[----:B------:R-:W-:-:S04]  /*0750*/  @!UP2 UIADD3 UR4, -UR4, 0x100000, URZ ;  /* 0x001000000404a890 */ /* 0x000fc8000fffe13f */
[----:B------:R-:W-:Y:S02]  /*0760*/  @!UP2 USHF.L.U32 UR5, UR4, 0xb, URZ ;  /* 0x0000000b0405a899 */ /* 0x000fe4000800063f */
[----:B------:R-:W-:Y:S02]  /*0770*/  @!UP2 USHF.L.U32 UR4, UR4, 0x1, URZ ;  /* 0x000000010404a899 */ /* 0x000fe4000800063f */
[----:B-1----:R-:W-:Y:S01]  /*0780*/  @!UP2 ULEA UR8, UR9, UR8, 0x18 ;  /* 0x000000080908a291 */ /* 0x002fe2000f8ec03f */
[----:B------:R-:W-:Y:S01]  /*0790*/  VOTEU.ALL UP2, P0 ;  /* 0x00000000003f7886 */ /* 0x000fe20000040000 */
[----:B------:R-:W1:Y:S10]  /*07a0*/  FENCE.VIEW.ASYNC.S ;  /* 0x00000000000073c6 */ /* 0x000e740000000000 */
[----:B-1----:R1:W1:Y:S01]  /*07b0*/  @!UP2 SYNCS.EXCH.64 URZ, [UR8+0x3890], UR4 ;  /* 0x00389004083fa5b2 */ /* 0x0022620008000100 */
[----:B------:R1:W1:Y:S01]  /*07c0*/  @!UP3 SYNCS.EXCH.64 URZ, [UR8+0x3898], UR4 ;  /* 0x00389804083fb5b2 */ /* 0x0002620008000100 */
[----:B------:R1:W1:Y:S01]  /*07d0*/  @!UP4 SYNCS.EXCH.64 URZ, [UR8+0x38a0], UR4 ;  /* 0x0038a004083fc5b2 */ /* 0x0002620008000100 */
[----:B------:R1:W1:Y:S01]  /*07e0*/  @!UP5 SYNCS.EXCH.64 URZ, [UR8+0x38a8], UR4 ;  /* 0x0038a804083fd5b2 */ /* 0x0002620008000100 */
[----:B------:R-:W-:Y:S01]  /*07f0*/  NOP ;  /* 0x0000000000007918 */ /* 0x000fe20000000000 */
[----:B------:R-:W-:Y:S05]  /*0800*/  @P2 BRA `(.L_x_5) ;  /* 0x0000000000402947 */ /* 0x000fea0003800000 */
[----:B-1----:R-:W1:Y:S01]  /*0810*/  S2UR UR5, SR_CgaCtaId ;  /* 0x00000000000579c3 */ /* 0x002e620000008800 */
[----:B------:R-:W-:Y:S01]  /*0820*/  UMOV UR4, 0x400 ;  /* 0x0000040000047882 */ /* 0x000fe20000000000 */
[----:B------:R-:W-:Y:S01]  /*0830*/  UMOV UR8, 0x20 ;  /* 0x0000002000087882 */ /* 0x000fe20000000000 */
[----:B------:R-:W-:Y:S01]  /*0840*/  UMOV UR9, 0x80 ;  /* 0x0000008000097882 */ /* 0x000fe20000000000 */
[----:B------:R-:W-:Y:S01]  /*0850*/  ELECT P0, URZ, PT ;  /* 0x00000000003f782f */ /* 0x000fe20003800000 */
[----:B-1----:R-:W-:Y:S02]  /*0860*/  ULEA UR11, UR5, UR4, 0x18 ;  /* 0x00000004050b7291 */ /* 0x002fe4000f8ec03f */
[----:B------:R-:W-:-:S04]  /*0870*/  UIADD3 UR4, -UR8, 0x100000, URZ ;  /* 0x0010000008047890 */ /* 0x000fc8000fffe13f */
[----:B------:R-:W-:Y:S02]  /*0880*/  USHF.L.U32 UR5, UR4, 0xb, URZ ;  /* 0x0000000b04057899 */ /* 0x000fe4000800063f */
[----:B------:R-:W-:Y:S02]  /*0890*/  USHF.L.U32 UR4, UR4, 0x1, URZ ;  /* 0x0000000104047899 */ /* 0x000fe4000800063f */
[----:B------:R-:W-:-:S04]  /*08a0*/  UIADD3 UR8, -UR9, 0x100000, URZ ;  /* 0x0010000009087890 */ /* 0x000fc8000fffe13f */
[----:B------:R-:W-:Y:S02]  /*08b0*/  USHF.L.U32 UR9, UR8, 0xb, URZ ;  /* 0x0000000b08097899 */ /* 0x000fe4000800063f */
[----:B------:R-:W-:Y:S01]  /*08c0*/  USHF.L.U32 UR8, UR8, 0x1, URZ ;  /* 0x0000000108087899 */ /* 0x000fe2000800063f */
[----:B------:R-:W1:Y:S03]  /*08d0*/  FENCE.VIEW.ASYNC.S ;  /* 0x00000000000073c6 */ /* 0x000e660000000000 */
[----:B-1----:R1:W1:Y:S08]  /*08e0*/  SYNCS.EXCH.64 URZ, [UR11+0x38c0], UR4 ;  /* 0x0038c0040b3f75b2 */ /* 0x0022700008000100 */
[----:B------:R1:W1:Y:S01]  /*08f0*/  SYNCS.EXCH.64 URZ, [UR11+0x38c8], UR8 ;  /* 0x0038c8080b3f75b2 */ /* 0x0002620008000100 */
[----:B------:R-:W-:Y:S01]  /*0900*/  NOP ;  /* 0x0000000000007918 */ /* 0x000fe20000000000 */
.L_x_5:
[----:B------:R-:W-:Y:S01]  /*0910*/  ISETP.NE.AND P0, PT, RZ, UR36, PT ;  /* 0x00000024ff007c0c */ /* 0x000fe2000bf05270 */
[----:B------:R-:W-:Y:S01]  /*0920*/  IMAD.U32 R2, RZ, RZ, UR7 ;  /* 0x00000007ff027e24 */ /* 0x000fe2000f8e00ff */
[----:B------:R-:W-:Y:S01]  /*0930*/  NOP ;  /* 0x0000000000007918 */ /* 0x000fe20000000000 */
[----:B-1234-:R-:W-:Y:S03]  /*0940*/  BAR.SYNC.DEFER_BLOCKING 0x0 ;  /* 0x0000000000007b1d */ /* 0x01efe60000010000 */
[----:B------:R-:W-:-:S07]  /*0950*/  ISETP.EQ.AND P2, PT, R2, 0x1, P1 ;  /* 0x000000010200780c */ /* 0x000fce0000f42270 */
[----:B------:R-:W-:Y:S06]  /*0960*/  @!P0 BRA `(.L_x_6) ;  /* 0x0000004c000c8947 */ /* 0x000fec0003800000 */
[----:B------:R-:W-:-:S06]  /*0970*/  UISETP.GT.U32.AND UP2, UPT, UR10, 0x3, UPT ;  /* 0x000000030a00788c */ /* 0x000fcc000bf44070 */
[----:B------:R-:W-:-:S13]  /*0980*/  PLOP3.LUT P0, PT, PT, PT, UP2, 0x80, 0x0 ;  /* 0x000000000000781c */ /* 0x000fda0003f0f028 */
[----:B------:R-:W-:Y:S05]  /*0990*/  @P0 EXIT ;  /* 0x000000000000094d */ /* 0x000fea0003800000 */
.L_x_7:
[----:B------:R-:W-:-:S08]  /*09a0*/  NOP ;  /* 0x0000000000007918 */ /* 0x000fd00000000000 */
[----:B------:R-:W1:Y:S02]  /*09b0*/  USETMAXREG.TRY_ALLOC.CTAPOOL UP2, 0xf0 ;  /* 0x000000f0000079c8 */ /* 0x000e640008040600 */
[----:B-1----:R-:W-:-:S13]  /*09c0*/  PLOP3.LUT P0, PT, PT, PT, UP2, 0x80, 0x0 ;  /* 0x000000000000781c */ /* 0x002fda0003f0f028 */
[----:B------:R-:W-:Y:S05]  /*09d0*/  @!P0 BRA `(.L_x_7) ;  /* 0xfffffffc00f08947 */ /* 0x000fea000383ffff */
[----:B------:R-:W-:Y:S01]  /*09e0*/  UISETP.NE.AND UP2, UPT, UR36, 0x1, UPT ;  /* 0x000000012400788c */ /* 0x000fe2000bf45270 */
[----:B------:R-:W1:Y:S01]  /*09f0*/  S2UR UR42, SR_CTAID.X ;  /* 0x00000000002a79c3 */ /* 0x000e620000002500 */
[----:B------:R-:W-:Y:S01]  /*0a00*/  UMOV UR4, URZ ;  /* 0x0000003f00047c82 */ /* 0x000fe20008000000 */
[----:B------:R-:W-:-:S03]  /*0a10*/  UMOV UR5, URZ ;  /* 0x0000003f00057c82 */ /* 0x000fc60008000000 */
[----:B------:R-:W-:-:S13]  /*0a20*/  PLOP3.LUT P0, PT, PT, PT, UP2, 0x80, 0x0 ;  /* 0x000000000000781c */ /* 0x000fda0003f0f028 */
[----:B------:R-:W-:Y:S05]  /*0a30*/  @!P0 BRA `(.L_x_8) ;  /* 0x00000000003c8947 */ /* 0x000fea0003800000 */
[----:B------:R-:W-:Y:S01]  /*0a40*/  UISETP.NE.AND UP2, UPT, UR36, 0x2, UPT ;  /* 0x000000022400788c */ /* 0x000fe2000bf45270 */
[----:B------:R-:W-:-:S05]  /*0a50*/  UMOV UR5, 0x1 ;  /* 0x0000000100057882 */ /* 0x000fca0000000000 */
[----:B------:R-:W-:-:S13]  /*0a60*/  PLOP3.LUT P1, PT, PT, PT, UP2, 0x80, 0x0 ;  /* 0x000000000000781c */ /* 0x000fda0003f2f028 */
[----:B------:R-:W-:Y:S05]  /*0a70*/  @!P1 BRA `(.L_x_8) ;  /* 0x00000000002c9947 */ /* 0x000fea0003800000 */
[----:B------:R-:W-:-:S06]  /*0a80*/  UISETP.NE.AND UP2, UPT, UR36, 0x3, UPT ;  /* 0x000000032400788c */ /* 0x000fcc000bf45270 */
[----:B------:R-:W-:-:S13]  /*0a90*/  PLOP3.LUT P1, PT, PT, PT, UP2, 0x80, 0x0 ;  /* 0x000000000000781c */ /* 0x000fda0003f2f028 */
[----:B------:R-:W-:Y:S05]  /*0aa0*/  @!P1 BRA `(.L_x_9) ;  /* 0x0000000000189947 */ /* 0x000fea0003800000 */
[----:B------:R-:W-:-:S11]  /*0ab0*/  UISETP.NE.AND UP2, UPT, UR36, 0x4, UPT ;  /* 0x000000042400788c */ /* 0x000fd6000bf45270 */
[----:B------:R-:W-:Y:S01]  /*0ac0*/  @!UP2 UMOV UR4, 0x1 ;  /* 0x000000010004a882 */ /* 0x000fe20000000000 */
[----:B------:R-:W-:Y:S01]  /*0ad0*/  @!UP2 UMOV UR5, 0x1 ;  /* 0x000000010005a882 */ /* 0x000fe20000000000 */
[----:B------:R-:W-:Y:S01]  /*0ae0*/  @UP2 UMOV UR4, URZ ;  /* 0x0000003f00042c82 */ /* 0x000fe20008000000 */
[----:B------:R-:W-:Y:S01]  /*0af0*/  @UP2 UMOV UR5, URZ ;  /* 0x0000003f00052c82 */ /* 0x000fe20008000000 */
[----:B------:R-:W-:Y:S05]  /*0b00*/  BRA `(.L_x_8) ;  /* 0x0000000000087947 */ /* 0x000fea0003800000 */
.L_x_9:
[----:B------:R-:W-:Y:S01]  /*0b10*/  UMOV UR4, 0x1 ;  /* 0x0000000100047882 */ /* 0x000fe20000000000 */
[----:B------:R-:W-:-:S05]  /*0b20*/  UMOV UR5, URZ ;  /* 0x0000003f00057c82 */ /* 0x000fca0008000000 */
.L_x_8:
[----:B------:R-:W-:Y:S05]  /*0b30*/  @!P0 BRA `(.L_x_10) ;  /* 0x00000000003c8947 */ /* 0x000fea0003800000 */
[----:B------:R-:W-:-:S06]  /*0b40*/  UISETP.NE.AND UP2, UPT, UR36, 0x2, UPT ;  /* 0x000000022400788c */ /* 0x000fcc000bf45270 */
[----:B------:R-:W-:-:S13]  /*0b50*/  PLOP3.LUT P0, PT, PT, PT, UP2, 0x80, 0x0 ;  /* 0x000000000000781c */ /* 0x000fda0003f0f028 */
[----:B------:R-:W-:Y:S05]  /*0b60*/  @!P0 BRA `(.L_x_11) ;  /* 0x0000000000288947 */ /* 0x000fea0003800000 */
[----:B------:R-:W-:-:S06]  /*0b70*/  UISETP.NE.AND UP2, UPT, UR36, 0x3, UPT ;  /* 0x000000032400788c */ /* 0x000fcc000bf45270 */
[----:B------:R-:W-:-:S13]  /*0b80*/  PLOP3.LUT P0, PT, PT, PT, UP2, 0x80, 0x0 ;  /* 0x000000000000781c */ /* 0x000fda0003f0f028 */
[----:B------:R-:W-:Y:S05]  /*0b90*/  @!P0 BRA `(.L_x_12) ;  /* 0x0000000000148947 */ /* 0x000fea0003800000 */
[----:B------:R-:W-:-:S06]  /*0ba0*/  UISETP.NE.AND UP2, UPT, UR36, 0x4, UPT ;  /* 0x000000042400788c */ /* 0x000fcc000bf45270 */
[----:B------:R-:W-:-:S13]  /*0bb0*/  PLOP3.LUT P0, PT, PT, PT, UP2, 0x80, 0x0 ;  /* 0x000000000000781c */ /* 0x000fda0003f0f028 */
[----:B------:R-:W-:Y:S05]  /*0bc0*/  @P0 BRA `(.L_x_13) ;  /* 0x00000000001c0947 */ /* 0x000fea0003800000 */
[----:B-1----:R-:W-:Y:S01]  /*0bd0*/  ULEA UR42, UR42, 0x3, 0x1 ;  /* 0x000000032a2a7891 */ /* 0x002fe2000f8e083f */
[----:B------:R-:W-:Y:S11]  /*0be0*/  BRA `(.L_x_13) ;  /* 0x0000000000147947 */ /* 0x000ff60003800000 */
.L_x_12:
[----:B-1----:R-:W-:Y:S01]  /*0bf0*/  ULEA UR42, UR42, 0x2, 0x1 ;  /* 0x000000022a2a7891 */ /* 0x002fe2000f8e083f */
[----:B------:R-:W-:Y:S11]  /*0c00*/  BRA `(.L_x_13) ;  /* 0x00000000000c7947 */ /* 0x000ff60003800000 */
.L_x_11:
[----:B-1----:R-:W-:Y:S01]  /*0c10*/  ULEA UR42, UR42, 0x1, 0x1 ;  /* 0x000000012a2a7891 */ /* 0x002fe2000f8e083f */
[----:B------:R-:W-:Y:S11]  /*0c20*/  BRA `(.L_x_13) ;  /* 0x0000000000047947 */ /* 0x000ff60003800000 */
.L_x_10:
[----:B-1----:R-:W-:-:S12]  /*0c30*/  USHF.L.U32 UR42, UR42, 0x1, URZ ;  /* 0x000000012a2a7899 */ /* 0x002fd8000800063f */
.L_x_13:
[----:B------:R-:W-:-:S04]  /*0c40*/  ULOP3.LUT UR6, UR6, 0x1, URZ, 0xfc, !UPT ;  /* 0x0000000106067892 */ /* 0x000fc8000f8efc3f */
[----:B------:R-:W-:-:S06]  /*0c50*/  UISETP.NE.AND UP2, UPT, UR6, 0x3, UPT ;  /* 0x000000030600788c */ /* 0x000fcc000bf45270 */
[----:B------:R-:W-:-:S13]  /*0c60*/  PLOP3.LUT P0, PT, PT, PT, UP2, 0x80, 0x0 ;  /* 0x000000000000781c */ /* 0x000fda0003f0f028 */
[----:B------:R-:W-:Y:S05]  /*0c70*/  @!P0 BRA `(.L_x_14) ;  /* 0x0000000000048947 */ /* 0x000fea0003800000 */
[----:B-1----:R-:W-:Y:S01]  /*0c80*/  BPT.TRAP 0x1 ;  /* 0x000000040000795c */ /* 0x002fe20000300000 */
.L_x_14:
[----:B------:R-:W2:Y:S01]  /*0c90*/  S2UR UR6, SR_CgaCtaId ;  /* 0x00000000000679c3 */ /* 0x000ea20000008800 */
[----:B------:R-:W-:Y:S01]  /*0ca0*/  UMOV UR37, 0x400 ;  /* 0x0000040000257882 */ /* 0x000fe20000000000 */
[----:B------:R-:W-:-:S05]  /*0cb0*/  IMAD.U32 R2, RZ, RZ, UR4 ;  /* 0x00000004ff027e24 */ /* 0x000fca000f8e00ff */
[----:B------:R-:W-:Y:S01]  /*0cc0*/  SHF.L.U32 R2, R2, 0x1f, RZ ;  /* 0x0000001f02027819 */ /* 0x000fe200000006ff */
[----:B--2---:R-:W-:-:S04]  /*0cd0*/  ULEA UR37, UR6, UR37, 0x18 ;  /* 0x0000002506257291 */ /* 0x004fc8000f8ec03f */
[----:B------:R-:W-:-:S09]  /*0ce0*/  ULEA UR6, UR5, UR37, 0x3 ;  /* 0x0000002505067291 */ /* 0x000fd2000f8e183f */
[----:B------:R-:W2:Y:S02]  /*0cf0*/  SYNCS.PHASECHK.TRANS64.TRYWAIT P1, [UR6+0x3850], R2 ;  /* 0x00385002ff0075a7 */ /* 0x000ea40008020146 */
[----:B--2---:R-:W-:Y:S05]  /*0d00*/  @!P1 BRA `(.L_x_15) ;  /* 0x0000005800309947 */ /* 0x004fea0003800000 */
.L_x_87:
[----:B------:R-:W-:Y:S05]  /*0d10*/  @!P0 BRA `(.L_x_16) ;  /* 0x0000000000048947 */ /* 0x000fea0003800000 */
[----:B-1----:R-:W-:Y:S01]  /*0d20*/  BPT.TRAP 0x1 ;  /* 0x000000040000795c */ /* 0x002fe20000300000 */
.L_x_16:
[----:B--2---:R-:W-:Y:S01]  /*0d30*/  SHF.L.U32 R2, RZ, 0x1f, RZ ;  /* 0x0000001fff027819 */ /* 0x004fe200000006ff */
[----:B------:R-:W-:Y:S01]  /*0d40*/  UIADD3 UR9, UR37, 0x3890, URZ ;  /* 0x0000389025097890 */ /* 0x000fe2000fffe03f */
[----:B------:R-:W-:Y:S02]  /*0d50*/  ISETP.NE.AND P2, PT, RZ, UR10, PT ;  /* 0x0000000aff007c0c */ /* 0x000fe4000bf45270 */
[----:B------:R-:W2:Y:S02]  /*0d60*/  SYNCS.PHASECHK.TRANS64.TRYWAIT P1, [UR37+0x3800], R2 ;  /* 0x00380002ff0075a7 */ /* 0x000ea40008020165 */
[----:B--2---:R-:W-:Y:S09]  /*0d70*/  @!P1 BRA `(.L_x_17) ;  /* 0x00000058002c9947 */ /* 0x004ff20003800000 */
.L_x_88:
[----:B------:R-:W-:Y:S01]  /*0d80*/  ULEA UR10, UR10, UR9, 0x3 ;  /* 0x000000090a0a7291 */ /* 0x000fe2000f8e183f */
[----:B--2---:R-:W-:Y:S01]  /*0d90*/  SEL R3, RZ, 0x1, P2 ;  /* 0x00000001ff037807 */ /* 0x004fe20001000000 */
[----:B------:R-:W-:-:S03]  /*0da0*/  UIADD3 UR8, UR36, -0x1, URZ ;  /* 0xffffffff24087890 */ /* 0x000fc6000fffe03f */
[----:B------:R-:W-:Y:S01]  /*0db0*/  SHF.L.U32 R3, R3, 0x1f, RZ ;  /* 0x0000001f03037819 */ /* 0x000fe200000006ff */
[----:B------:R-:W-:-:S03]  /*0dc0*/  USHF.L.U32 UR8, UR8, 0x3, URZ ;  /* 0x0000000308087899 */ /* 0x000fc6000800063f */
[----:B------:R-:W2:Y:S02]  /*0dd0*/  SYNCS.PHASECHK.TRANS64.TRYWAIT P1, [UR10], R3 ;  /* 0x00000003ff0075a7 */ /* 0x000ea4000802014a */
[----:B--2---:R-:W-:Y:S07]  /*0de0*/  @!P1 BRA `(.L_x_18) ;  /* 0x0000005800289947 */ /* 0x004fee0003800000 */
.L_x_89:
[----:B------:R-:W-:Y:S01]  /*0df0*/  USHF.R.U32.HI UR4, URZ, 0x4, UR37 ;  /* 0x000000043f047899 */ /* 0x000fe20008011625 */
[----:B------:R-:W-:Y:S01]  /*0e00*/  WARPGROUP.ARRIVE ;  /* 0x00000000000079c5 */ /* 0x000fe20000000000 */
[----:B------:R-:W-:Y:S01]  /*0e10*/  UIADD3 UR6, UR37, 0x1000, URZ ;  /* 0x0000100025067890 */ /* 0x000fe2000fffe03f */
[----:B------:R-:W-:Y:S01]  /*0e20*/  IMAD.MOV.U32 R71, RZ, RZ, RZ ;  /* 0x000000ffff477224 */ /* 0x000fe200078e00ff */
[----:B------:R-:W-:Y:S02]  /*0e30*/  ULOP3.LUT UR4, UR4, 0x3fff, URZ, 0xc0, !UPT ;  /* 0x00003fff04047892 */ /* 0x000fe4000f8ec03f */
[----:B------:R-:W-:Y:S02]  /*0e40*/  USHF.R.U32.HI UR6, URZ, 0x4, UR6 ;  /* 0x000000043f067899 */ /* 0x000fe40008011606 */
[----:B------:R-:W-:Y:S02]  /*0e50*/  ULOP3.LUT UR4, UR4, 0x10000, URZ, 0xfc, !UPT ;  /* 0x0001000004047892 */ /* 0x000fe4000f8efc3f */
[----:B------:R-:W-:-:S02]  /*0e60*/  ULOP3.LUT UR6, UR6, 0x3fff, URZ, 0xc0, !UPT ;  /* 0x00003fff06067892 */ /* 0x000fc4000f8ec03f */
[----:B------:R-:W-:Y:S02]  /*0e70*/  ULEA UR4, UR5, UR4, 0x7 ;  /* 0x0000000405047291 */ /* 0x000fe4000f8e383f */
[----:B------:R-:W-:Y:S01]  /*0e80*/  ULOP3.LUT UR10, UR6, 0x10000, URZ, 0xfc, !UPT ;  /* 0x00010000060a7892 */ /* 0x000fe2000f8efc3f */
[----:B------:R-:W-:Y:S01]  /*0e90*/  UMOV UR5, 0xc0000010 ;  /* 0xc000001000057882 */ /* 0x000fe20000000000 */
[----:B------:R-:W-:-:S05]  /*0ea0*/  UMOV UR7, 0xc0000010 ;  /* 0xc000001000077882 */ /* 0x000fca0000000000 */
[----:B------:R-:W-:Y:S02]  /*0eb0*/  UMOV UR6, UR10 ;  /* 0x0000000a00067c82 */ /* 0x000fe40008000000 */
[----:B------:R-:W-:Y:S01]  /*0ec0*/  QGMMA.64x64x32.F32.E4M3.E4M3 R24, gdesc[UR4], RZ, !UPT, gsb0 ;  /* 0x00e00000041879f3 */ /* 0x000fe2000c0008ff */
[----:B------:R-:W-:Y:S02]  /*0ed0*/  ULDC UR6, c[0x0][0x604] ;  /* 0x0001810000067ab9 */ /* 0x000fe40000000800 */
[----:B------:R-:W-:Y:S02]  /*0ee0*/  WARPGROUP.DEPBAR.LE gsb0, 0x0 ;  /* 0x00008000000079c5 */ /* 0x000fe40000010000 */
[----:B--2---:R-:W-:-:S04]  /*0ef0*/  FMNMX R3, R24, R25, !PT ;  /* 0x0000001918037209 */ /* 0x004fc80007800000 */
[----:B------:R-:W-:-:S04]  /*0f00*/  FMNMX R4, R28, R3, !PT ;  /* 0x000000031c047209 */ /* 0x000fc80007800000 */
        /* <DEDUP_REMOVED lines=12> */
[----:B------:R-:W-:-:S05]  /*0fd0*/  FMNMX R6, R53, R4, !PT ;  /* 0x0000000435067209 */ /* 0x000fca0007800000 */
[----:B------:R-:W2:Y:S02]  /*0fe0*/  SHFL.BFLY PT, R3, R6, 0x1, 0x1f ;  /* 0x0c201f0006037f89 */ /* 0x000ea400000e0000 */
[----:B--2---:R-:W-:Y:S02]  /*0ff0*/  FMNMX R7, R6, R3, !PT ;  /* 0x0000000306077209 */ /* 0x004fe40007800000 */
[----:B------:R-:W-:-:S03]  /*1000*/  FMNMX R3, R26, R27, !PT ;  /* 0x0000001b1a037209 */ /* 0x000fc60007800000 */
[----:B------:R-:W2:Y:S01]  /*1010*/  SHFL.BFLY PT, R8, R7, 0x2, 0x1f ;  /* 0x0c401f0007087f89 */ /* 0x000ea200000e0000 */
[----:B------:R-:W-:-:S04]  /*1020*/  FMNMX R4, R30, R3, !PT ;  /* 0x000000031e047209 */ /* 0x000fc80007800000 */
[----:B------:R-:W-:-:S04]  /*1030*/  FMNMX R3, R31, R4, !PT ;  /* 0x000000041f037209 */ /* 0x000fc80007800000 */
[----:B------:R-:W-:-:S04]  /*1040*/  FMNMX R4, R34, R3, !PT ;  /* 0x0000000322047209 */ /* 0x000fc80007800000 */
[----:B------:R-:W-:-:S04]  /*1050*/  FMNMX R5, R35, R4, !PT ;  /* 0x0000000423057209 */ /* 0x000fc80007800000 */
[----:B------:R-:W-:-:S04]  /*1060*/  FMNMX R4, R38, R5, !PT ;  /* 0x0000000526047209 */ /* 0x000fc80007800000 */
[----:B------:R-:W-:Y:S02]  /*1070*/  FMNMX R5, R39, R4, !PT ;  /* 0x0000000427057209 */ /* 0x000fe40007800000 */
[----:B--2---:R-:W-:Y:S02]  /*1080*/  FMNMX R3, R7, R8, !PT ;  /* 0x0000000807037209 */ /* 0x004fe40007800000 */
[----:B------:R-:W-:Y:S02]  /*1090*/  FMNMX R4, R42, R5, !PT ;  /* 0x000000052a047209 */ /* 0x000fe40007800000 */
[----:B------:R-:W-:Y:S02]  /*10a0*/  FSETP.NEU.AND P1, PT, R3, -INF , PT ;  /* 0xff8000000300780b */ /* 0x000fe40003f2d000 */
[----:B------:R-:W-:Y:S02]  /*10b0*/  FMNMX R5, R43, R4, !PT ;  /* 0x000000042b057209 */ /* 0x000fe40007800000 */
[----:B------:R-:W-:-:S02]  /*10c0*/  FSEL R6, R3, RZ, P1 ;  /* 0x000000ff03067208 */ /* 0x000fc40000800000 */
[----:B------:R-:W-:Y:S02]  /*10d0*/  FMNMX R4, R46, R5, !PT ;  /* 0x000000052e047209 */ /* 0x000fe40007800000 */
[----:B------:R-:W-:Y:S01]  /*10e0*/  LOP3.LUT R7, R0, 0x3, RZ, 0xc0, !PT ;  /* 0x0000000300077812 */ /* 0x000fe200078ec0ff */
[----:B------:R-:W-:Y:S01]  /*10f0*/  FMUL R6, R6, UR6 ;  /* 0x0000000606067c20 */ /* 0x000fe20008400000 */
[----:B------:R-:W-:Y:S01]  /*1100*/  FMNMX R5, R47, R4, !PT ;  /* 0x000000042f057209 */ /* 0x000fe20007800000 */
[----:B------:R-:W-:Y:S02]  /*1110*/  IMAD.SHL.U32 R0, R0, 0x4, RZ ;  /* 0x0000000400007824 */ /* 0x000fe400078e00ff */
[--C-:B------:R-:W-:Y:S01]  /*1120*/  FFMA R24, R24, UR6, -R6.reuse ;  /* 0x0000000618187c23 */ /* 0x100fe20008000806 */
[----:B------:R-:W-:Y:S01]  /*1130*/  FMNMX R4, R50, R5, !PT ;  /* 0x0000000532047209 */ /* 0x000fe20007800000 */
[--C-:B------:R-:W-:Y:S01]  /*1140*/  FFMA R25, R25, UR6, -R6.reuse ;  /* 0x0000000619197c23 */ /* 0x100fe20008000806 */
[--C-:B------:R-:W-:Y:S01]  /*1150*/  FFMA R28, R28, UR6, -R6.reuse ;  /* 0x000000061c1c7c23 */ /* 0x100fe20008000806 */
[--C-:B------:R-:W-:Y:S01]  /*1160*/  FFMA R36, R36, UR6, -R6.reuse ;  /* 0x0000000624247c23 */ /* 0x100fe20008000806 */
[----:B------:R-:W-:Y:S01]  /*1170*/  FSETP.GEU.AND P2, PT, R24, -126, PT ;  /* 0xc2fc00001800780b */ /* 0x000fe20003f4e000 */
[--C-:B------:R-:W-:Y:S01]  /*1180*/  FFMA R32, R32, UR6, -R6.reuse ;  /* 0x0000000620207c23 */ /* 0x100fe20008000806 */
[----:B------:R-:W-:Y:S01]  /*1190*/  FMNMX R5, R51, R4, !PT ;  /* 0x0000000433057209 */ /* 0x000fe20007800000 */
        /* <DEDUP_REMOVED lines=10> */
[----:B------:R-:W-:Y:S01]  /*1240*/  @!P2 FMUL R24, R24, 0.5 ;  /* 0x3f0000001818a820 */ /* 0x000fe20000400000 */
[----:B------:R-:W-:Y:S01]  /*1250*/  FSETP.GEU.AND P5, PT, R29, -126, PT ;  /* 0xc2fc00001d00780b */ /* 0x000fe20003fae000 */
[----:B------:R-:W2:Y:S01]  /*1260*/  SHFL.BFLY PT, R5, R4, 0x1, 0x1f ;  /* 0x0c201f0004057f89 */ /* 0x000ea200000e0000 */
[----:B------:R-:W-:Y:S01]  /*1270*/  FSETP.GEU.AND P4, PT, R33, -126, PT ;  /* 0xc2fc00002100780b */ /* 0x000fe20003f8e000 */
[----:B------:R-:W-:Y:S01]  /*1280*/  @!P3 FMUL R25, R25, 0.5 ;  /* 0x3f0000001919b820 */ /* 0x000fe20000400000 */
[--C-:B------:R-:W-:Y:S01]  /*1290*/  FFMA R48, R48, UR6, -R6.reuse ;  /* 0x0000000630307c23 */ /* 0x100fe20008000806 */
[----:B------:R-:W3:Y:S01]  /*12a0*/  MUFU.EX2 R24, R24 ;  /* 0x0000001800187308 */ /* 0x000ee20000000800 */
[--C-:B------:R-:W-:Y:S01]  /*12b0*/  FFMA R41, R41, UR6, -R6.reuse ;  /* 0x0000000629297c23 */ /* 0x100fe20008000806 */
[----:B------:R-:W-:Y:S01]  /*12c0*/  @!P6 FMUL R28, R28, 0.5 ;  /* 0x3f0000001c1ce820 */ /* 0x000fe20000400000 */
[--C-:B------:R-:W-:Y:S01]  /*12d0*/  FFMA R49, R49, UR6, -R6.reuse ;  /* 0x0000000631317c23 */ /* 0x100fe20008000806 */
[--C-:B------:R-:W-:Y:S01]  /*12e0*/  FFMA R45, R45, UR6, -R6.reuse ;  /* 0x000000062d2d7c23 */ /* 0x100fe20008000806 */
[--C-:B------:R-:W-:Y:S01]  /*12f0*/  FFMA R52, R52, UR6, -R6.reuse ;  /* 0x0000000634347c23 */ /* 0x100fe20008000806 */
[----:B------:R-:W-:Y:S01]  /*1300*/  @!P1 FMUL R32, R32, 0.5 ;  /* 0x3f00000020209820 */ /* 0x000fe20000400000 */
[----:B------:R-:W-:Y:S01]  /*1310*/  FFMA R6, R53, UR6, -R6 ;  /* 0x0000000635067c23 */ /* 0x000fe20008000806 */
[----:B------:R-:W4:Y:S01]  /*1320*/  MUFU.EX2 R8, R25 ;  /* 0x0000001900087308 */ /* 0x000f220000000800 */
[----:B------:R-:W-:Y:S01]  /*1330*/  @!P5 FMUL R29, R29, 0.5 ;  /* 0x3f0000001d1dd820 */ /* 0x000fe20000400000 */
[----:B------:R-:W-:Y:S01]  /*1340*/  @!P4 FMUL R33, R33, 0.5 ;  /* 0x3f0000002121c820 */ /* 0x000fe20000400000 */
[----:B------:R-:W-:Y:S01]  /*1350*/  VIADD R7, R7, 0xffffffff ;  /* 0xffffffff07077836 */ /* 0x000fe20000000000 */
[----:B------:R-:W-:-:S04]  /*1360*/  LOP3.LUT R0, R0, 0xc, RZ, 0xc0, !PT ;  /* 0x0000000c00007812 */ /* 0x000fc800078ec0ff */
[----:B------:R-:W5:Y:S01]  /*1370*/  MUFU.EX2 R28, R28 ;  /* 0x0000001c001c7308 */ /* 0x000f620000000800 */
[----:B---3--:R-:W-:Y:S01]  /*1380*/  @!P2 FMUL R24, R24, R24 ;  /* 0x000000181818a220 */ /* 0x008fe20000400000 */
[----:B------:R-:W-:Y:S02]  /*1390*/  FSETP.GEU.AND P2, PT, R36, -126, PT ;  /* 0xc2fc00002400780b */ /* 0x000fe40003f4e000 */
[----:B--2---:R-:W-:Y:S02]  /*13a0*/  FMNMX R4, R4, R5, !PT ;  /* 0x0000000504047209 */ /* 0x004fe40007800000 */
[----:B------:R-:W-:Y:S02]  /*13b0*/  F2FP.SATFINITE.E4M3.F32.PACK_AB_MERGE_C R23, R71, R24, RZ ;  /* 0x000000184717723e */ /* 0x000fe400048070ff */
[----:B------:R-:W2:Y:S01]  /*13c0*/  MUFU.EX2 R32, R32 ;  /* 0x0000002000207308 */ /* 0x000ea20000000800 */
[----:B----4-:R-:W-:Y:S01]  /*13d0*/  @!P3 FMUL R8, R8, R8 ;  /* 0x000000080808b220 */ /* 0x010fe20000400000 */
[----:B------:R-:W-:Y:S01]  /*13e0*/  FSETP.GEU.AND P3, PT, R37, -126, PT ;  /* 0xc2fc00002500780b */ /* 0x000fe20003f6e000 */
[----:B------:R-:W3:Y:S01]  /*13f0*/  SHFL.BFLY PT, R5, R4, 0x2, 0x1f ;  /* 0x0c401f0004057f89 */ /* 0x000ee200000e0000 */
[----:B------:R-:W-:-:S02]  /*1400*/  LOP3.LUT R23, R23, 0xff, RZ, 0xc0, !PT ;  /* 0x000000ff17177812 */ /* 0x000fc400078ec0ff */
[----:B------:R-:W-:Y:S01]  /*1410*/  F2FP.SATFINITE.E4M3.F32.PACK_AB_MERGE_C R25, R71, R8, RZ ;  /* 0x000000084719723e */ /* 0x000fe200048070ff */
[----:B------:R-:W-:Y:S01]  /*1420*/  @!P2 FMUL R36, R36, 0.5 ;  /* 0x3f0000002424a820 */ /* 0x000fe20000400000 */
[----:B------:R-:W4:Y:S01]  /*1430*/  MUFU.EX2 R10, R29 ;  /* 0x0000001d000a7308 */ /* 0x000f220000000800 */
[----:B-----5:R-:W-:Y:S01]  /*1440*/  @!P6 FMUL R28, R28, R28 ;  /* 0x0000001c1c1ce220 */ /* 0x020fe20000400000 */
[----:B------:R-:W-:-:S05]  /*1450*/  FSETP.GEU.AND P6, PT, R40, -126, PT ;  /* 0xc2fc00002800780b */ /* 0x000fca0003fce000 */
[----:B------:R-:W-:Y:S01]  /*1460*/  @!P3 FMUL R37, R37, 0.5 ;  /* 0x3f0000002525b820 */ /* 0x000fe20000400000 */
[----:B------:R-:W5:Y:S01]  /*1470*/  MUFU.EX2 R36, R36 ;  /* 0x0000002400247308 */ /* 0x000f620000000800 */
[----:B--2---:R-:W-:Y:S01]  /*1480*/  @!P1 FMUL R32, R32, R32 ;  /* 0x0000002020209220 */ /* 0x004fe20000400000 */
[----:B------:R-:W-:-:S05]  /*1490*/  FSETP.GEU.AND P1, PT, R44, -126, PT ;  /* 0xc2fc00002c00780b */ /* 0x000fca0003f2e000 */
[----:B------:R-:W-:Y:S01]  /*14a0*/  @!P6 FMUL R40, R40, 0.5 ;  /* 0x3f0000002828e820 */ /* 0x000fe20000400000 */
[----:B------:R-:W2:Y:S01]  /*14b0*/  MUFU.EX2 R14, R37 ;  /* 0x00000025000e7308 */ /* 0x000ea20000000800 */
[----:B----4-:R-:W-:Y:S01]  /*14c0*/  @!P5 FMUL R10, R10, R10 ;  /* 0x0000000a0a0ad220 */ /* 0x010fe20000400000 */
[----:B------:R-:W-:Y:S02]  /*14d0*/  FSETP.GEU.AND P5, PT, R41, -126, PT ;  /* 0xc2fc00002900780b */ /* 0x000fe40003fae000 */
[----:B---3--:R-:W-:Y:S02]  /*14e0*/  FMNMX R4, R4, R5, !PT ;  /* 0x0000000504047209 */ /* 0x008fe40007800000 */
[----:B------:R-:W-:Y:S01]  /*14f0*/  F2FP.SATFINITE.E4M3.F32.PACK_AB_MERGE_C R29, R71, R10, RZ ;  /* 0x0000000a471d723e */ /* 0x000fe200048070ff */
[----:B------:R-:W-:Y:S01]  /*1500*/  @!P1 FMUL R44, R44, 0.5 ;  /* 0x3f0000002c2c9820 */ /* 0x000fe20000400000 */
[----:B------:R-:W3:Y:S01]  /*1510*/  MUFU.EX2 R12, R33 ;  /* 0x00000021000c7308 */ /* 0x000ee20000000800 */
[----:B-----5:R-:W-:Y:S01]  /*1520*/  @!P2 FMUL R36, R36, R36 ;  /* 0x000000242424a220 */ /* 0x020fe20000400000 */
[----:B------:R-:W-:-:S02]  /*1530*/  FSETP.NEU.AND P2, PT, R4, -INF , PT ;  /* 0xff8000000400780b */ /* 0x000fc40003f4d000 */
[----:B------:R-:W-:Y:S02]  /*1540*/  LOP3.LUT R29, R29, 0xffff, RZ, 0xc0, !PT ;  /* 0x0000ffff1d1d7812 */ /* 0x000fe400078ec0ff */
[----:B------:R-:W-:Y:S01]  /*1550*/  FSEL R5, R4, RZ, P2 ;  /* 0x000000ff04057208 */ /* 0x000fe20001000000 */
[----:B------:R-:W-:Y:S01]  /*1560*/  @!P5 FMUL R41, R41, 0.5 ;  /* 0x3f0000002929d820 */ /* 0x000fe20000400000 */
[----:B------:R-:W-:Y:S01]  /*1570*/  FSETP.GEU.AND P2, PT, R49, -126, PT ;  /* 0xc2fc00003100780b */ /* 0x000fe20003f4e000 */
[----:B--2---:R-:W-:Y:S01]  /*1580*/  @!P3 FMUL R14, R14, R14 ;  /* 0x0000000e0e0eb220 */ /* 0x004fe20000400000 */
[----:B------:R-:W-:Y:S01]  /*1590*/  FSETP.GEU.AND P3, PT, R48, -126, PT ;  /* 0xc2fc00003000780b */ /* 0x000fe20003f6e000 */
[----:B------:R-:W2:Y:S01]  /*15a0*/  MUFU.EX2 R40, R40 ;  /* 0x0000002800287308 */ /* 0x000ea20000000800 */
[----:B------:R-:W-:Y:S02]  /*15b0*/  FMUL R5, R5, UR6 ;  /* 0x0000000605057c20 */ /* 0x000fe40008400000 */
[----:B------:R-:W-:-:S02]  /*15c0*/  F2FP.SATFINITE.E4M3.F32.PACK_AB_MERGE_C R37, R71, R14, RZ ;  /* 0x0000000e4725723e */ /* 0x000fc400048070ff */
[--C-:B------:R-:W-:Y:S01]  /*15d0*/  FFMA R26, R26, UR6, -R5.reuse ;  /* 0x000000061a1a7c23 */ /* 0x100fe20008000805 */
[----:B---3--:R-:W-:Y:S01]  /*15e0*/  @!P4 FMUL R12, R12, R12 ;  /* 0x0000000c0c0cc220 */ /* 0x008fe20000400000 */
[----:B------:R-:W-:Y:S01]  /*15f0*/  FSETP.GEU.AND P4, PT, R45, -126, PT ;  /* 0xc2fc00002d00780b */ /* 0x000fe20003f8e000 */
[----:B------:R-:W3:Y:S01]  /*1600*/  MUFU.EX2 R44, R44 ;  /* 0x0000002c002c7308 */ /* 0x000ee20000000800 */
[--C-:B------:R-:W-:Y:S01]  /*1610*/  FFMA R30, R30, UR6, -R5.reuse ;  /* 0x000000061e1e7c23 */ /* 0x100fe20008000805 */
[----:B------:R-:W-:Y:S01]  /*1620*/  @!P2 FMUL R49, R49, 0.5 ;  /* 0x3f0000003131a820 */ /* 0x000fe20000400000 */
[--C-:B------:R-:W-:Y:S01]  /*1630*/  FFMA R31, R31, UR6, -R5.reuse ;  /* 0x000000061f1f7c23 */ /* 0x100fe20008000805 */
[----:B------:R-:W-:Y:S01]  /*1640*/  @!P3 FMUL R48, R48, 0.5 ;  /* 0x3f0000003030b820 */ /* 0x000fe20000400000 */
[--C-:B------:R-:W-:Y:S01]  /*1650*/  FFMA R27, R27, UR6, -R5.reuse ;  /* 0x000000061b1b7c23 */ /* 0x100fe20008000805 */
[--C-:B------:R-:W-:Y:S01]  /*1660*/  FFMA R34, R34, UR6, -R5.reuse ;  /* 0x0000000622227c23 */ /* 0x100fe20008000805 */
[--C-:B------:R-:W-:Y:S01]  /*1670*/  FFMA R38, R38, UR6, -R5.reuse ;  /* 0x0000000626267c23 */ /* 0x100fe20008000805 */
[----:B------:R-:W4:Y:S01]  /*1680*/  MUFU.EX2 R41, R41 ;  /* 0x0000002900297308 */ /* 0x000f220000000800 */
[----:B--2---:R-:W-:Y:S01]  /*1690*/  @!P6 FMUL R40, R40, R40 ;  /* 0x000000282828e220 */ /* 0x004fe20000400000 */
[----:B------:R-:W-:Y:S01]  /*16a0*/  FSETP.GEU.AND P6, PT, R52, -126, PT ;  /* 0xc2fc00003400780b */ /* 0x000fe20003fce000 */
[--C-:B------:R-:W-:Y:S01]  /*16b0*/  FFMA R42, R42, UR6, -R5.reuse ;  /* 0x000000062a2a7c23 */ /* 0x100fe20008000805 */
[----:B------:R-:W-:Y:S01]  /*16c0*/  @!P4 FMUL R45, R45, 0.5 ;  /* 0x3f0000002d2dc820 */ /* 0x000fe20000400000 */
[--C-:B------:R-:W-:Y:S01]  /*16d0*/  FFMA R43, R43, UR6, -R5.reuse ;  /* 0x000000062b2b7c23 */ /* 0x100fe20008000805 */
[--C-:B------:R-:W-:Y:S01]  /*16e0*/  FFMA R35, R35, UR6, -R5.reuse ;  /* 0x0000000623237c23 */ /* 0x100fe20008000805 */
[--C-:B------:R-:W-:Y:S01]  /*16f0*/  FFMA R39, R39, UR6, -R5.reuse ;  /* 0x0000000627277c23 */ /* 0x100fe20008000805 */
[----:B------:R-:W2:Y:S01]  /*1700*/  MUFU.EX2 R48, R48 ;  /* 0x0000003000307308 */ /* 0x000ea20000000800 */
[----:B---3--:R-:W-:Y:S01]  /*1710*/  @!P1 FMUL R44, R44, R44 ;  /* 0x0000002c2c2c9220 */ /* 0x008fe20000400000 */
[----:B------:R-:W-:Y:S01]  /*1720*/  FSETP.GEU.AND P1, PT, R26, -126, PT ;  /* 0xc2fc00001a00780b */ /* 0x000fe20003f2e000 */
[--C-:B------:R-:W-:Y:S01]  /*1730*/  FFMA R46, R46, UR6, -R5.reuse ;  /* 0x000000062e2e7c23 */ /* 0x100fe20008000805 */
[--C-:B------:R-:W-:Y:S01]  /*1740*/  FFMA R47, R47, UR6, -R5.reuse ;  /* 0x000000062f2f7c23 */ /* 0x100fe20008000805 */
[--C-:B------:R-:W-:Y:S01]  /*1750*/  FFMA R50, R50, UR6, -R5.reuse ;  /* 0x0000000632327c23 */ /* 0x100fe20008000805 */
[--C-:B------:R-:W-:Y:S01]  /*1760*/  FFMA R51, R51, UR6, -R5.reuse ;  /* 0x0000000633337c23 */ /* 0x100fe20008000805 */
[----:B------:R-:W-:Y:S01]  /*1770*/  @!P6 FMUL R52, R52, 0.5 ;  /* 0x3f0000003434e820 */ /* 0x000fe20000400000 */
[----:B------:R-:W3:Y:S01]  /*1780*/  MUFU.EX2 R49, R49 ;  /* 0x0000003100317308 */ /* 0x000ee20000000800 */
[----:B----4-:R-:W-:Y:S01]  /*1790*/  @!P5 FMUL R41, R41, R41 ;  /* 0x000000292929d220 */ /* 0x010fe20000400000 */
[----:B------:R-:W-:Y:S01]  /*17a0*/  FSETP.GEU.AND P5, PT, R6, -126, PT ;  /* 0xc2fc00000600780b */ /* 0x000fe20003fae000 */
[--C-:B------:R-:W-:Y:S01]  /*17b0*/  FFMA R54, R54, UR6, -R5.reuse ;  /* 0x0000000636367c23 */ /* 0x100fe20008000805 */
[----:B------:R-:W-:Y:S01]  /*17c0*/  FFMA R5, R55, UR6, -R5 ;  /* 0x0000000637057c23 */ /* 0x000fe20008000805 */
[----:B------:R-:W-:Y:S01]  /*17d0*/  ULOP3.LUT UR6, UR8, 0x8, URZ, 0xc, !UPT ;  /* 0x0000000808067892 */ /* 0x000fe2000f8e0c3f */
[----:B------:R-:W-:Y:S01]  /*17e0*/  F2FP.SATFINITE.E4M3.F32.PACK_AB_MERGE_C R33, R71, R12, RZ ;  /* 0x0000000c4721723e */ /* 0x000fe200048070ff */
[----:B------:R-:W-:Y:S01]  /*17f0*/  @!P1 FMUL R26, R26, 0.5 ;  /* 0x3f0000001a1a9820 */ /* 0x000fe20000400000 */
[----:B------:R-:W4:Y:S01]  /*1800*/  MUFU.EX2 R45, R45 ;  /* 0x0000002d002d7308 */ /* 0x000f220000000800 */
[----:B--2---:R-:W-:Y:S01]  /*1810*/  @!P3 FMUL R48, R48, R48 ;  /* 0x000000303030b220 */ /* 0x004fe20000400000 */
[----:B------:R-:W-:Y:S01]  /*1820*/  FSETP.GEU.AND P3, PT, R30, -126, PT ;  /* 0xc2fc00001e00780b */ /* 0x000fe20003f6e000 */
[----:B------:R-:W-:Y:S01]  /*1830*/  IMAD.U32 R9, RZ, RZ, UR6 ;  /* 0x00000006ff097e24 */ /* 0x000fe2000f8e00ff */
[----:B------:R-:W-:-:S02]  /*1840*/  LOP3.LUT R37, R37, 0xffff, RZ, 0xc0, !PT ;  /* 0x0000ffff25257812 */ /* 0x000fc400078ec0ff */
[----:B------:R-:W-:Y:S01]  /*1850*/  LOP3.LUT R33, R33, 0xffff, RZ, 0xc0, !PT ;  /* 0x0000ffff21217812 */ /* 0x000fe200078ec0ff */
[----:B------:R-:W-:Y:S01]  /*1860*/  @!P5 FMUL R6, R6, 0.5 ;  /* 0x3f0000000606d820 */ /* 0x000fe20000400000 */
[----:B------:R-:W2:Y:S01]  /*1870*/  MUFU.EX2 R52, R52 ;  /* 0x0000003400347308 */ /* 0x000ea20000000800 */
[----:B---3--:R-:W-:Y:S01]  /*1880*/  @!P2 FMUL R49, R49, R49 ;  /* 0x000000313131a220 */ /* 0x008fe20000400000 */
[----:B------:R-:W-:Y:S01]  /*1890*/  FSETP.GEU.AND P2, PT, R31, -126, PT ;  /* 0xc2fc00001f00780b */ /* 0x000fe20003f4e000 */
[----:B------:R3:W-:Y:S04]  /*18a0*/  SYNCS.ARRIVE.TRANS64.A1T0 RZ, [R9+UR9], RZ ;  /* 0x000000ff09ff79a7 */ /* 0x0007e80008100009 */
[----:B------:R-:W-:Y:S01]  /*18b0*/  @!P3 FMUL R30, R30, 0.5 ;  /* 0x3f0000001e1eb820 */ /* 0x000fe20000400000 */
[----:B------:R-:W5:Y:S01]  /*18c0*/  MUFU.EX2 R26, R26 ;  /* 0x0000001a001a7308 */ /* 0x000f620000000800 */
[----:B----4-:R-:W-:Y:S01]  /*18d0*/  @!P4 FMUL R45, R45, R45 ;  /* 0x0000002d2d2dc220 */ /* 0x010fe20000400000 */
[----:B------:R-:W-:Y:S01]  /*18e0*/  FSETP.GEU.AND P4, PT, R27, -126, PT ;  /* 0xc2fc00001b00780b */ /* 0x000fe20003f8e000 */
[----:B---3--:R-:W-:Y:S01]  /*18f0*/  FADD R9, R8, R41 ;  /* 0x0000002908097221 */ /* 0x008fe20000000000 */
[----:B------:R-:W-:Y:S01]  /*1900*/  FADD R8, R28, R44 ;  /* 0x0000002c1c087221 */ /* 0x000fe20000000000 */
[----:B------:R-:W-:Y:S01]  /*1910*/  F2FP.SATFINITE.E4M3.F32.PACK_AB_MERGE_C R28, R71, R28, RZ ;  /* 0x0000001c471c723e */ /* 0x000fe200048070ff */
[----:B------:R-:W-:Y:S01]  /*1920*/  FADD R11, R10, R45 ;  /* 0x0000002d0a0b7221 */ /* 0x000fe20000000000 */
[----:B------:R-:W-:Y:S01]  /*1930*/  @!P2 FMUL R31, R31, 0.5 ;  /* 0x3f0000001f1fa820 */ /* 0x000fe20000400000 */
[----:B------:R-:W3:Y:S01]  /*1940*/  MUFU.EX2 R30, R30 ;  /* 0x0000001e001e7308 */ /* 0x000ee20000000800 */
[----:B--2---:R-:W-:Y:S01]  /*1950*/  @!P6 FMUL R52, R52, R52 ;  /* 0x000000343434e220 */ /* 0x004fe20000400000 */
[----:B------:R-:W-:Y:S01]  /*1960*/  FSETP.GEU.AND P6, PT, R34, -126, PT ;  /* 0xc2fc00002200780b */ /* 0x000fe20003fce000 */
[----:B------:R-:W-:Y:S01]  /*1970*/  FADD R10, R32, R48 ;  /* 0x00000030200a7221 */ /* 0x000fe20000000000 */
[C---:B------:R-:W-:Y:S01]  /*1980*/  F2FP.SATFINITE.E4M3.F32.PACK_AB_MERGE_C R32, R71.reuse, R32, RZ ;  /* 0x000000204720723e */ /* 0x040fe200048070ff */
[----:B------:R-:W-:Y:S01]  /*1990*/  FADD R13, R36, R52 ;  /* 0x00000034240d7221 */ /* 0x000fe20000000000 */
[----:B------:R-:W-:Y:S01]  /*19a0*/  F2FP.SATFINITE.E4M3.F32.PACK_AB_MERGE_C R36, R71, R36, RZ ;  /* 0x000000244724723e */ /* 0x000fe200048070ff */
[----:B------:R-:W-:Y:S01]  /*19b0*/  @!P4 FMUL R27, R27, 0.5 ;  /* 0x3f0000001b1bc820 */ /* 0x000fe20000400000 */
[----:B------:R-:W2:Y:S01]  /*19c0*/  MUFU.EX2 R18, R31 ;  /* 0x0000001f00127308 */ /* 0x000ea20000000800 */
[----:B-----5:R-:W-:Y:S01]  /*19d0*/  @!P1 FMUL R26, R26, R26 ;  /* 0x0000001a1a1a9220 */ /* 0x020fe20000400000 */
[----:B------:R-:W-:Y:S01]  /*19e0*/  FSETP.GEU.AND P1, PT, R38, -126, PT ;  /* 0xc2fc00002600780b */ /* 0x000fe20003f2e000 */
[----:B------:R-:W-:Y:S01]  /*19f0*/  FADD R8, R8, R13 ;  /* 0x0000000d08087221 */ /* 0x000fe20000000000 */
[----:B------:R-:W-:-:S02]  /*1a00*/  F2FP.SATFINITE.E4M3.F32.PACK_AB_MERGE_C R41, R71, R41, RZ ;  /* 0x000000294729723e */ /* 0x000fc400048070ff */
[C---:B------:R-:W-:Y:S01]  /*1a10*/  F2FP.SATFINITE.E4M3.F32.PACK_AB_MERGE_C R44, R71.reuse, R44, RZ ;  /* 0x0000002c472c723e */ /* 0x040fe200048070ff */
[----:B------:R-:W-:Y:S01]  /*1a20*/  @!P6 FMUL R34, R34, 0.5 ;  /* 0x3f0000002222e820 */ /* 0x000fe20000400000 */
[----:B------:R-:W4:Y:S01]  /*1a30*/  MUFU.EX2 R6, R6 ;  /* 0x0000000600067308 */ /* 0x000f220000000800 */
[----:B---3--:R-:W-:Y:S01]  /*1a40*/  @!P3 FMUL R30, R30, R30 ;  /* 0x0000001e1e1eb220 */ /* 0x008fe20000400000 */
[----:B------:R-:W-:Y:S02]  /*1a50*/  FSETP.GEU.AND P3, PT, R42, -126, PT ;  /* 0xc2fc00002a00780b */ /* 0x000fe40003f6e000 */
[C---:B------:R-:W-:Y:S02]  /*1a60*/  F2FP.SATFINITE.E4M3.F32.PACK_AB_MERGE_C R45, R71.reuse, R45, RZ ;  /* 0x0000002d472d723e */ /* 0x040fe400048070ff */
[----:B------:R-:W-:Y:S01]  /*1a70*/  F2FP.SATFINITE.E4M3.F32.PACK_AB_MERGE_C R48, R71, R48, RZ ;  /* 0x000000304730723e */ /* 0x000fe200048070ff */
[----:B------:R-:W-:Y:S01]  /*1a80*/  @!P1 FMUL R38, R38, 0.5 ;  /* 0x3f00000026269820 */ /* 0x000fe20000400000 */
[----:B------:R-:W3:Y:S01]  /*1a90*/  MUFU.EX2 R16, R27 ;  /* 0x0000001b00107308 */ /* 0x000ee20000000800 */
[----:B--2---:R-:W-:Y:S01]  /*1aa0*/  @!P2 FMUL R18, R18, R18 ;  /* 0x000000121212a220 */ /* 0x004fe20000400000 */
[----:B------:R-:W-:-:S02]  /*1ab0*/  FSETP.GEU.AND P2, PT, R43, -126, PT ;  /* 0xc2fc00002b00780b */ /* 0x000fc40003f4e000 */
[C---:B------:R-:W-:Y:S02]  /*1ac0*/  F2FP.SATFINITE.E4M3.F32.PACK_AB_MERGE_C R52, R71.reuse, R52, RZ ;  /* 0x000000344734723e */ /* 0x040fe400048070ff */
[----:B------:R-:W-:Y:S01]  /*1ad0*/  F2FP.SATFINITE.E4M3.F32.PACK_AB_MERGE_C R31, R71, R18, RZ ;  /* 0x00000012471f723e */ /* 0x000fe200048070ff */
[----:B------:R-:W-:Y:S01]  /*1ae0*/  @!P3 FMUL R42, R42, 0.5 ;  /* 0x3f0000002a2ab820 */ /* 0x000fe20000400000 */
[----:B------:R-:W2:Y:S01]  /*1af0*/  MUFU.EX2 R34, R34 ;  /* 0x0000002200227308 */ /* 0x000ea20000000800 */
[----:B----4-:R-:W-:Y:S01]  /*1b00*/  @!P5 FMUL R6, R6, R6 ;  /* 0x000000060606d220 */ /* 0x010fe20000400000 */
[----:B------:R-:W-:Y:S02]  /*1b10*/  FSETP.GEU.AND P5, PT, R35, -126, PT ;  /* 0xc2fc00002300780b */ /* 0x000fe40003fae000 */
[----:B------:R-:W-:Y:S02]  /*1b20*/  LOP3.LUT R28, R28, 0xff, RZ, 0xc0, !PT ;  /* 0x000000ff1c1c7812 */ /* 0x000fe400078ec0ff */
[----:B------:R-:W-:Y:S01]  /*1b30*/  LOP3.LUT R36, R36, 0xff, RZ, 0xc0, !PT ;  /* 0x000000ff24247812 */ /* 0x000fe200078ec0ff */
[----:B------:R-:W-:Y:S01]  /*1b40*/  @!P2 FMUL R43, R43, 0.5 ;  /* 0x3f0000002b2ba820 */ /* 0x000fe20000400000 */
[----:B------:R-:W4:Y:S01]  /*1b50*/  MUFU.EX2 R38, R38 ;  /* 0x0000002600267308 */ /* 0x000f220000000800 */
[----:B---3--:R-:W-:Y:S01]  /*1b60*/  @!P4 FMUL R16, R16, R16 ;  /* 0x000000101010c220 */ /* 0x008fe20000400000 */
[----:B------:R-:W-:-:S02]  /*1b70*/  FSETP.GEU.AND P4, PT, R39, -126, PT ;  /* 0xc2fc00002700780b */ /* 0x000fc40003f8e000 */
[----:B------:R-:W-:Y:S02]  /*1b80*/  PRMT R28, R29, 0x7604, R28 ;  /* 0x000076041d1c7816 */ /* 0x000fe4000000001c */
[----:B------:R-:W-:Y:S01]  /*1b90*/  F2FP.SATFINITE.E4M3.F32.PACK_AB_MERGE_C R27, R71, R16, RZ ;  /* 0x00000010471b723e */ /* 0x000fe200048070ff */
[----:B------:R-:W-:Y:S01]  /*1ba0*/  @!P5 FMUL R35, R35, 0.5 ;  /* 0x3f0000002323d820 */ /* 0x000fe20000400000 */
[----:B------:R-:W3:Y:S01]  /*1bb0*/  MUFU.EX2 R42, R42 ;  /* 0x0000002a002a7308 */ /* 0x000ee20000000800 */
[----:B--2---:R-:W-:Y:S01]  /*1bc0*/  @!P6 FMUL R34, R34, R34 ;  /* 0x000000222222e220 */ /* 0x004fe20000400000 */
[----:B------:R-:W-:Y:S02]  /*1bd0*/  FSETP.GEU.AND P6, PT, R46, -126, PT ;  /* 0xc2fc00002e00780b */ /* 0x000fe40003fce000 */
[----:B------:R-:W-:Y:S02]  /*1be0*/  LOP3.LUT R27, R27, 0xffff, RZ, 0xc0, !PT ;  /* 0x0000ffff1b1b7812 */ /* 0x000fe400078ec0ff */
[----:B------:R-:W-:Y:S01]  /*1bf0*/  LOP3.LUT R32, R32, 0xff, RZ, 0xc0, !PT ;  /* 0x000000ff20207812 */ /* 0x000fe200078ec0ff */
[----:B------:R-:W-:Y:S01]  /*1c00*/  @!P4 FMUL R39, R39, 0.5 ;  /* 0x3f0000002727c820 */ /* 0x000fe20000400000 */
[----:B------:R-:W2:Y:S01]  /*1c10*/  MUFU.EX2 R20, R35 ;  /* 0x0000002300147308 */ /* 0x000ea20000000800 */
[----:B----4-:R-:W-:Y:S01]  /*1c20*/  @!P1 FMUL R38, R38, R38 ;  /* 0x0000002626269220 */ /* 0x010fe20000400000 */
[----:B------:R-:W-:-:S02]  /*1c30*/  FSETP.GEU.AND P1, PT, R50, -126, PT ;  /* 0xc2fc00003200780b */ /* 0x000fc40003f2e000 */
[----:B------:R-:W-:Y:S02]  /*1c40*/  PRMT R36, R37, 0x7604, R36 ;  /* 0x0000760425247816 */ /* 0x000fe40000000024 */
[----:B------:R-:W-:Y:S01]  /*1c50*/  LOP3.LUT R41, R41, 0xffff, RZ, 0xc0, !PT ;  /* 0x0000ffff29297812 */ /* 0x000fe200078ec0ff */
[----:B------:R-:W-:Y:S01]  /*1c60*/  @!P6 FMUL R46, R46, 0.5 ;  /* 0x3f0000002e2ee820 */ /* 0x000fe20000400000 */
[----:B------:R4:W5:Y:S01]  /*1c70*/  MUFU.EX2 R22, R39 ;  /* 0x0000002700167308 */ /* 0x0009620000000800 */
[----:B---3--:R-:W-:Y:S01]  /*1c80*/  @!P3 FMUL R42, R42, R42 ;  /* 0x0000002a2a2ab220 */ /* 0x008fe20000400000 */
[----:B------:R-:W-:Y:S02]  /*1c90*/  FSETP.GEU.AND P3, PT, R54, -126, PT ;  /* 0xc2fc00003600780b */ /* 0x000fe40003f6e000 */
[----:B------:R-:W-:Y:S02]  /*1ca0*/  LOP3.LUT R44, R44, 0xff, RZ, 0xc0, !PT ;  /* 0x000000ff2c2c7812 */ /* 0x000fe400078ec0ff */
[----:B------:R-:W-:Y:S01]  /*1cb0*/  LOP3.LUT R45, R45, 0xffff, RZ, 0xc0, !PT ;  /* 0x0000ffff2d2d7812 */ /* 0x000fe200078ec0ff */
[----:B------:R-:W-:Y:S01]  /*1cc0*/  @!P1 FMUL R50, R50, 0.5 ;  /* 0x3f00000032329820 */ /* 0x000fe20000400000 */
[----:B------:R-:W3:Y:S01]  /*1cd0*/  MUFU.EX2 R43, R43 ;  /* 0x0000002b002b7308 */ /* 0x000ee20000000800 */
[----:B--2---:R-:W-:Y:S01]  /*1ce0*/  @!P5 FMUL R20, R20, R20 ;  /* 0x000000141414d220 */ /* 0x004fe20000400000 */
[----:B------:R-:W-:-:S02]  /*1cf0*/  FSETP.GEU.AND P5, PT, R47, -126, PT ;  /* 0xc2fc00002f00780b */ /* 0x000fc40003fae000 */
[C---:B----4-:R-:W-:Y:S02]  /*1d00*/  F2FP.SATFINITE.E4M3.F32.PACK_AB_MERGE_C R39, R71.reuse, R6, RZ ;  /* 0x000000064727723e */ /* 0x050fe400048070ff */
[----:B------:R-:W-:Y:S01]  /*1d10*/  F2FP.SATFINITE.E4M3.F32.PACK_AB_MERGE_C R35, R71, R20, RZ ;  /* 0x000000144723723e */ /* 0x000fe200048070ff */
[----:B------:R-:W-:Y:S01]  /*1d20*/  @!P3 FMUL R54, R54, 0.5 ;  /* 0x3f0000003636b820 */ /* 0x000fe20000400000 */
[----:B------:R-:W2:Y:S01]  /*1d30*/  MUFU.EX2 R46, R46 ;  /* 0x0000002e002e7308 */ /* 0x000ea20000000800 */
[----:B-----5:R-:W-:Y:S01]  /*1d40*/  @!P4 FMUL R22, R22, R22 ;  /* 0x000000161616c220 */ /* 0x020fe20000400000 */
[----:B------:R-:W-:Y:S02]  /*1d50*/  FSETP.GEU.AND P4, PT, R51, -126, PT ;  /* 0xc2fc00003300780b */ /* 0x000fe40003f8e000 */
[----:B------:R-:W-:Y:S02]  /*1d60*/  LOP3.LUT R35, R35, 0xffff, RZ, 0xc0, !PT ;  /* 0x0000ffff23237812 */ /* 0x000fe400078ec0ff */
[----:B------:R-:W-:Y:S01]  /*1d70*/  LOP3.LUT R52, R52, 0xff, RZ, 0xc0, !PT ;  /* 0x000000ff34347812 */ /* 0x000fe200078ec0ff */
[----:B------:R-:W-:Y:S01]  /*1d80*/  @!P5 FMUL R47, R47, 0.5 ;  /* 0x3f0000002f2fd820 */ /* 0x000fe20000400000 */
[----:B------:R-:W4:Y:S01]  /*1d90*/  MUFU.EX2 R50, R50 ;  /* 0x0000003200327308 */ /* 0x000f220000000800 */
[----:B---3--:R-:W-:Y:S01]  /*1da0*/  @!P2 FMUL R43, R43, R43 ;  /* 0x0000002b2b2ba220 */ /* 0x008fe20000400000 */
[----:B------:R-:W-:-:S02]  /*1db0*/  FSETP.GEU.AND P2, PT, R5, -126, PT ;  /* 0xc2fc00000500780b */ /* 0x000fc40003f4e000 */
[----:B------:R-:W-:Y:S02]  /*1dc0*/  LOP3.LUT R39, R39, 0xffff, RZ, 0xc0, !PT ;  /* 0x0000ffff27277812 */ /* 0x000fe400078ec0ff */
[----:B------:R-:W-:Y:S01]  /*1dd0*/  LOP3.LUT R31, R31, 0xffff, RZ, 0xc0, !PT ;  /* 0x0000ffff1f1f7812 */ /* 0x000fe200078ec0ff */
[----:B------:R-:W-:Y:S01]  /*1de0*/  @!P4 FMUL R51, R51, 0.5 ;  /* 0x3f0000003333c820 */ /* 0x000fe20000400000 */
[----:B------:R-:W3:Y:S01]  /*1df0*/  MUFU.EX2 R47, R47 ;  /* 0x0000002f002f7308 */ /* 0x000ee20000000800 */
[----:B--2---:R-:W-:Y:S01]  /*1e00*/  @!P6 FMUL R46, R46, R46 ;  /* 0x0000002e2e2ee220 */ /* 0x004fe20000400000 */
[----:B------:R-:W-:Y:S01]  /*1e10*/  ISETP.GT.U32.AND P6, PT, R7, 0x1, PT ;  /* 0x000000010700780c */ /* 0x000fe20003fc4070 */
[----:B------:R-:W-:Y:S01]  /*1e20*/  FADD R7, R24, R40 ;  /* 0x0000002818077221 */ /* 0x000fe20000000000 */
[----:B------:R-:W-:Y:S01]  /*1e30*/  FADD R24, R12, R49 ;  /* 0x000000310c187221 */ /* 0x000fe20000000000 */
[----:B------:R-:W-:Y:S01]  /*1e40*/  FADD R12, R14, R6 ;  /* 0x000000060e0c7221 */ /* 0x000fe20000000000 */
[----:B------:R-:W-:Y:S01]  /*1e50*/  FADD R6, R26, R42 ;  /* 0x0000002a1a067221 */ /* 0x000fe20000000000 */
[----:B------:R-:W-:Y:S01]  /*1e60*/  @!P2 FMUL R5, R5, 0.5 ;  /* 0x3f0000000505a820 */ /* 0x000fe20000400000 */
[----:B------:R-:W2:Y:S01]  /*1e70*/  MUFU.EX2 R51, R51 ;  /* 0x0000003300337308 */ /* 0x000ea20000000800 */
[----:B----4-:R-:W-:Y:S01]  /*1e80*/  @!P1 FMUL R50, R50, R50 ;  /* 0x0000003232329220 */ /* 0x010fe20000400000 */
[C---:B------:R-:W-:Y:S01]  /*1e90*/  F2FP.SATFINITE.E4M3.F32.PACK_AB_MERGE_C R26, R71.reuse, R26, RZ ;  /* 0x0000001a471a723e */ /* 0x040fe200048070ff */
[----:B------:R-:W-:Y:S01]  /*1ea0*/  FADD R14, R16, R43 ;  /* 0x0000002b100e7221 */ /* 0x000fe20000000000 */
[----:B------:R-:W-:Y:S01]  /*1eb0*/  FADD R15, R30, R46 ;  /* 0x0000002e1e0f7221 */ /* 0x000fe20000000000 */
[----:B------:R-:W-:Y:S01]  /*1ec0*/  FADD R17, R34, R50 ;  /* 0x0000003222117221 */ /* 0x000fe20000000000 */
[----:B------:R-:W-:Y:S01]  /*1ed0*/  F2FP.SATFINITE.E4M3.F32.PACK_AB_MERGE_C R40, R71, R40, RZ ;  /* 0x000000284728723e */ /* 0x000fe200048070ff */
[----:B------:R-:W-:Y:S01]  /*1ee0*/  FADD R7, R7, R10 ;  /* 0x0000000a07077221 */ /* 0x000fe20000000000 */
[----:B------:R-:W4:Y:S01]  /*1ef0*/  MUFU.EX2 R54, R54 ;  /* 0x0000003600367308 */ /* 0x000f220000000800 */
[----:B---3--:R-:W-:Y:S01]  /*1f00*/  @!P5 FMUL R47, R47, R47 ;  /* 0x0000002f2f2fd220 */ /* 0x008fe20000400000 */
[----:B------:R-:W-:Y:S01]  /*1f10*/  F2FP.SATFINITE.E4M3.F32.PACK_AB_MERGE_C R49, R71, R49, RZ ;  /* 0x000000314731723e */ /* 0x000fe200048070ff */
[----:B------:R-:W-:Y:S01]  /*1f20*/  IMAD.SHL.U32 R10, R27, 0x1000000, RZ ;  /* 0x010000001b0a7824 */ /* 0x000fe200078e00ff */
[C---:B------:R-:W-:Y:S01]  /*1f30*/  F2FP.SATFINITE.E4M3.F32.PACK_AB_MERGE_C R30, R71.reuse, R30, RZ ;  /* 0x0000001e471e723e */ /* 0x040fe200048070ff */
[----:B------:R-:W-:Y:S01]  /*1f40*/  FADD R16, R18, R47 ;  /* 0x0000002f12107221 */ /* 0x000fe20000000000 */
[----:B------:R-:W-:Y:S01]  /*1f50*/  F2FP.SATFINITE.E4M3.F32.PACK_AB_MERGE_C R34, R71, R34, RZ ;  /* 0x000000224722723e */ /* 0x000fe200048070ff */
[----:B------:R-:W-:Y:S01]  /*1f60*/  IMAD.MOV.U32 R27, RZ, RZ, 0x2130 ;  /* 0x00002130ff1b7424 */ /* 0x000fe200078e00ff */
[----:B------:R-:W3:Y:S01]  /*1f70*/  MUFU.EX2 R5, R5 ;  /* 0x0000000500057308 */ /* 0x000ee20000000800 */
[----:B--2---:R-:W-:Y:S01]  /*1f80*/  @!P4 FMUL R51, R51, R51 ;  /* 0x000000333333c220 */ /* 0x004fe20000400000 */
[----:B------:R-:W-:Y:S01]  /*1f90*/  F2FP.SATFINITE.E4M3.F32.PACK_AB_MERGE_C R42, R71, R42, RZ ;  /* 0x0000002a472a723e */ /* 0x000fe200048070ff */
[----:B------:R-:W-:Y:S01]  /*1fa0*/  FADD R7, R7, R8 ;  /* 0x0000000807077221 */ /* 0x000fe20000000000 */
[----:B------:R-:W-:Y:S01]  /*1fb0*/  F2FP.SATFINITE.E4M3.F32.PACK_AB_MERGE_C R43, R71, R43, RZ ;  /* 0x0000002b472b723e */ /* 0x000fe200048070ff */
[----:B------:R-:W-:Y:S01]  /*1fc0*/  FADD R19, R20, R51 ;  /* 0x0000003314137221 */ /* 0x000fe20000000000 */
[----:B------:R-:W-:Y:S01]  /*1fd0*/  LOP3.LUT R20, R25, 0xffff, RZ, 0xc0, !PT ;  /* 0x0000ffff19147812 */ /* 0x000fe200078ec0ff */
[----:B------:R-:W-:Y:S01]  /*1fe0*/  IMAD.U32 R25, R34, 0x10000, RZ ;  /* 0x0001000022197824 */ /* 0x000fe200078e00ff */
[C---:B------:R-:W-:Y:S01]  /*1ff0*/  F2FP.SATFINITE.E4M3.F32.PACK_AB_MERGE_C R46, R71.reuse, R46, RZ ;  /* 0x0000002e472e723e */ /* 0x040fe200048070ff */
[----:B----4-:R-:W-:Y:S01]  /*2000*/  @!P3 FMUL R54, R54, R54 ;  /* 0x000000363636b220 */ /* 0x010fe20000400000 */
[C---:B------:R-:W-:Y:S01]  /*2010*/  F2FP.SATFINITE.E4M3.F32.PACK_AB_MERGE_C R47, R71.reuse, R47, RZ ;  /* 0x0000002f472f723e */ /* 0x040fe200048070ff */
[----:B------:R-:W-:Y:S01]  /*2020*/  FADD R6, R6, R17 ;  /* 0x0000001106067221 */ /* 0x000fe20000000000 */
[C---:B------:R-:W-:Y:S01]  /*2030*/  F2FP.SATFINITE.E4M3.F32.PACK_AB_MERGE_C R50, R71.reuse, R50, RZ ;  /* 0x000000324732723e */ /* 0x040fe200048070ff */
[----:B------:R-:W-:Y:S01]  /*2040*/  FADD R18, R38, R54 ;  /* 0x0000003626127221 */ /* 0x000fe20000000000 */
[C---:B------:R-:W-:Y:S01]  /*2050*/  F2FP.SATFINITE.E4M3.F32.PACK_AB_MERGE_C R38, R71.reuse, R38, RZ ;  /* 0x000000264726723e */ /* 0x040fe200048070ff */
[----:B------:R-:W-:Y:S01]  /*2060*/  IMAD.U32 R37, R46, 0x10000, RZ ;  /* 0x000100002e257824 */ /* 0x000fe200078e00ff */
[----:B------:R-:W-:Y:S01]  /*2070*/  F2FP.SATFINITE.E4M3.F32.PACK_AB_MERGE_C R51, R71, R51, RZ ;  /* 0x000000334733723e */ /* 0x000fe200048070ff */
[----:B---3--:R-:W-:Y:S01]  /*2080*/  @!P2 FMUL R5, R5, R5 ;  /* 0x000000050505a220 */ /* 0x008fe20000400000 */
[C---:B------:R-:W-:Y:S01]  /*2090*/  F2FP.SATFINITE.E4M3.F32.PACK_AB_MERGE_C R54, R71.reuse, R54, RZ ;  /* 0x000000364736723e */ /* 0x040fe200048070ff */
[----:B------:R-:W-:Y:S01]  /*20a0*/  IMAD.U32 R29, R38, 0x10000, RZ ;  /* 0x00010000261d7824 */ /* 0x000fe200078e00ff */
[----:B------:R-:W-:Y:S01]  /*20b0*/  PRMT R20, R20, 0x7604, R23 ;  /* 0x0000760414147816 */ /* 0x000fe20000000017 */
[----:B------:R-:W-:Y:S01]  /*20c0*/  FADD R21, R22, R5 ;  /* 0x0000000516157221 */ /* 0x000fe20000000000 */
[C---:B------:R-:W-:Y:S01]  /*20d0*/  F2FP.SATFINITE.E4M3.F32.PACK_AB_MERGE_C R22, R71.reuse, R22, RZ ;  /* 0x000000164716723e */ /* 0x040fe200048070ff */
[----:B------:R-:W-:Y:S01]  /*20e0*/  IMAD.U32 R23, R30, 0x10000, RZ ;  /* 0x000100001e177824 */ /* 0x000fe200078e00ff */
[----:B------:R-:W-:Y:S01]  /*20f0*/  F2FP.SATFINITE.E4M3.F32.PACK_AB_MERGE_C R71, R71, R5, RZ ;  /* 0x000000054747723e */ /* 0x000fe200048070ff */
[----:B------:R-:W-:Y:S01]  /*2100*/  IMAD.U32 R5, R26, 0x10000, RZ ;  /* 0x000100001a057824 */ /* 0x000fe200078e00ff */
[----:B------:R-:W-:Y:S01]  /*2110*/  LOP3.LUT R22, R22, 0xffff, RZ, 0xc0, !PT ;  /* 0x0000ffff16167812 */ /* 0x000fe200078ec0ff */
[----:B------:R-:W-:Y:S01]  /*2120*/  FADD R15, R15, R18 ;  /* 0x000000120f0f7221 */ /* 0x000fe20000000000 */
[----:B------:R-:W-:Y:S01]  /*2130*/  LOP3.LUT R40, R40, 0xff, RZ, 0xc0, !PT ;  /* 0x000000ff28287812 */ /* 0x000fe200078ec0ff */
[----:B------:R-:W-:Y:S01]  /*2140*/  IMAD.MOV.U32 R8, RZ, RZ, 0x3276 ;  /* 0x00003276ff087424 */ /* 0x000fe200078e00ff */
[----:B------:R-:W-:Y:S01]  /*2150*/  LOP3.LUT R5, R20, 0xff0000, R5, 0xf8, !PT ;  /* 0x00ff000014057812 */ /* 0x000fe200078ef805 */
[----:B------:R-:W-:Y:S01]  /*2160*/  IMAD.SHL.U32 R22, R22, 0x1000000, RZ ;  /* 0x0100000016167824 */ /* 0x000fe200078e00ff */
[----:B------:R-:W-:Y:S01]  /*2170*/  PRMT R32, R33, 0x7604, R32 ;  /* 0x0000760421207816 */ /* 0x000fe20000000020 */
[----:B------:R-:W-:Y:S01]  /*2180*/  IMAD.U32 R33, R42, 0x10000, RZ ;  /* 0x000100002a217824 */ /* 0x000fe200078e00ff */
[----:B------:R-:W-:Y:S01]  /*2190*/  LOP3.LUT R48, R48, 0xff, RZ, 0xc0, !PT ;  /* 0x000000ff30307812 */ /* 0x000fe200078ec0ff */
[----:B------:R-:W-:Y:S01]  /*21a0*/  IMAD.SHL.U32 R20, R31, 0x1000000, RZ ;  /* 0x010000001f147824 */ /* 0x000fe200078e00ff */
[----:B------:R-:W-:Y:S01]  /*21b0*/  LOP3.LUT R49, R49, 0xffff, RZ, 0xc0, !PT ;  /* 0x0000ffff31317812 */ /* 0x000fe200078ec0ff */
[----:B------:R-:W-:Y:S01]  /*21c0*/  FADD R9, R9, R24 ;  /* 0x0000001809097221 */ /* 0x000fe20000000000 */
[----:B------:R-:W-:Y:S01]  /*21d0*/  LOP3.LUT R29, R36, 0xff0000, R29, 0xf8, !PT ;  /* 0x00ff0000241d7812 */ /* 0x000fe200078ef81d */
[----:B------:R-:W-:Y:S01]  /*21e0*/  FADD R12, R11, R12 ;  /* 0x0000000c0b0c7221 */ /* 0x000fe20000000000 */
[----:B------:R-:W-:Y:S01]  /*21f0*/  LOP3.LUT R43, R43, 0xffff, RZ, 0xc0, !PT ;  /* 0x0000ffff2b2b7812 */ /* 0x000fe200078ec0ff */
[----:B------:R-:W-:Y:S01]  /*2200*/  FADD R14, R14, R19 ;  /* 0x000000130e0e7221 */ /* 0x000fe20000000000 */
[----:B------:R-:W-:Y:S01]  /*2210*/  LOP3.LUT R47, R47, 0xffff, RZ, 0xc0, !PT ;  /* 0x0000ffff2f2f7812 */ /* 0x000fe200078ec0ff */
[----:B------:R-:W-:Y:S01]  /*2220*/  FADD R21, R16, R21 ;  /* 0x0000001510157221 */ /* 0x000fe20000000000 */
[----:B------:R-:W-:Y:S01]  /*2230*/  PRMT R40, R41, 0x7604, R40 ;  /* 0x0000760429287816 */ /* 0x000fe20000000028 */
[----:B------:R-:W-:Y:S01]  /*2240*/  IMAD.U32 R41, R54, 0x10000, RZ ;  /* 0x0001000036297824 */ /* 0x000fe200078e00ff */
[----:B------:R-:W-:Y:S01]  /*2250*/  LOP3.LUT R5, R5, R10, RZ, 0xfc, !PT ;  /* 0x0000000a05057212 */ /* 0x000fe200078efcff */
[----:B------:R-:W-:Y:S01]  /*2260*/  IMAD.SHL.U32 R10, R35, 0x1000000, RZ ;  /* 0x01000000230a7824 */ /* 0x000fe200078e00ff */
[----:B------:R-:W-:Y:S01]  /*2270*/  LOP3.LUT R71, R71, 0xffff, RZ, 0xc0, !PT ;  /* 0x0000ffff47477812 */ /* 0x000fe200078ec0ff */
[----:B------:R-:W-:Y:S01]  /*2280*/  IMAD.SHL.U32 R26, R47, 0x1000000, RZ ;  /* 0x010000002f1a7824 */ /* 0x000fe200078e00ff */
[----:B------:R-:W-:Y:S01]  /*2290*/  PRMT R44, R45, 0x7604, R44 ;  /* 0x000076042d2c7816 */ /* 0x000fe2000000002c */
[----:B------:R-:W-:Y:S01]  /*22a0*/  FADD R15, R6, R15 ;  /* 0x0000000f060f7221 */ /* 0x000fe20000000000 */
[----:B------:R-:W-:Y:S01]  /*22b0*/  PRMT R52, R39, 0x7604, R52 ;  /* 0x0000760427347816 */ /* 0x000fe20000000034 */
[----:B------:R-:W-:Y:S01]  /*22c0*/  IMAD.U32 R39, R50, 0x10000, RZ ;  /* 0x0001000032277824 */ /* 0x000fe200078e00ff */
[----:B------:R-:W-:Y:S01]  /*22d0*/  LOP3.LUT R51, R51, 0xffff, RZ, 0xc0, !PT ;  /* 0x0000ffff33337812 */ /* 0x000fe200078ec0ff */
[----:B------:R-:W-:Y:S01]  /*22e0*/  IMAD.SHL.U32 R30, R71, 0x1000000, RZ ;  /* 0x01000000471e7824 */ /* 0x000fe200078e00ff */
[----:B------:R-:W-:Y:S01]  /*22f0*/  LOP3.LUT R25, R32, 0xff0000, R25, 0xf8, !PT ;  /* 0x00ff000020197812 */ /* 0x000fe200078ef819 */
[----:B------:R-:W-:Y:S01]  /*2300*/  FADD R12, R9, R12 ;  /* 0x0000000c090c7221 */ /* 0x000fe20000000000 */
[----:B------:R-:W-:Y:S01]  /*2310*/  PRMT R48, R49, 0x7604, R48 ;  /* 0x0000760431307816 */ /* 0x000fe20000000030 */
[----:B------:R-:W-:Y:S01]  /*2320*/  FADD R14, R14, R21 ;  /* 0x000000150e0e7221 */ /* 0x000fe20000000000 */
[----:B------:R-:W-:Y:S01]  /*2330*/  LOP3.LUT R23, R28, 0xff0000, R23, 0xf8, !PT ;  /* 0x00ff00001c177812 */ /* 0x000fe200078ef817 */
[----:B------:R-:W-:Y:S01]  /*2340*/  IMAD.SHL.U32 R28, R51, 0x1000000, RZ ;  /* 0x01000000331c7824 */ /* 0x000fe200078e00ff */
[----:B------:R-:W-:Y:S01]  /*2350*/  LOP3.LUT R29, R29, R22, RZ, 0xfc, !PT ;  /* 0x000000161d1d7212 */ /* 0x000fe200078efcff */
[----:B------:R-:W-:Y:S01]  /*2360*/  IMAD.SHL.U32 R22, R43, 0x1000000, RZ ;  /* 0x010000002b167824 */ /* 0x000fe200078e00ff */
[----:B------:R-:W-:Y:S01]  /*2370*/  LOP3.LUT R33, R40, 0xff0000, R33, 0xf8, !PT ;  /* 0x00ff000028217812 */ /* 0x000fe200078ef821 */
[----:B------:R-:W-:Y:S01]  /*2380*/  FADD R7, R7, R12 ;  /* 0x0000000c07077221 */ /* 0x000fe20000000000 */
[----:B------:R-:W-:-:S02]  /*2390*/  LOP3.LUT R37, R44, 0xff0000, R37, 0xf8, !PT ;  /* 0x00ff00002c257812 */ /* 0x000fc400078ef825 */
[----:B------:R-:W-:Y:S02]  /*23a0*/  LOP3.LUT R41, R52, 0xff0000, R41, 0xf8, !PT ;  /* 0x00ff000034297812 */ /* 0x000fe400078ef829 */
[----:B------:R-:W-:Y:S01]  /*23b0*/  LOP3.LUT R10, R25, R10, RZ, 0xfc, !PT ;  /* 0x0000000a190a7212 */ /* 0x000fe200078efcff */
[----:B------:R-:W-:Y:S01]  /*23c0*/  IMAD.MOV.U32 R25, RZ, RZ, 0x3021 ;  /* 0x00003021ff197424 */ /* 0x000fe200078e00ff */
[----:B------:R-:W-:Y:S02]  /*23d0*/  LOP3.LUT R39, R48, 0xff0000, R39, 0xf8, !PT ;  /* 0x00ff000030277812 */ /* 0x000fe400078ef827 */
[----:B------:R-:W-:Y:S02]  /*23e0*/  LOP3.LUT R20, R23, R20, RZ, 0xfc, !PT ;  /* 0x0000001417147212 */ /* 0x000fe400078efcff */
[----:B------:R-:W-:Y:S02]  /*23f0*/  LOP3.LUT R22, R33, R22, RZ, 0xfc, !PT ;  /* 0x0000001621167212 */ /* 0x000fe400078efcff */
[----:B------:R-:W-:-:S02]  /*2400*/  LOP3.LUT R37, R37, R26, RZ, 0xfc, !PT ;  /* 0x0000001a25257212 */ /* 0x000fc400078efcff */
[----:B------:R-:W-:Y:S02]  /*2410*/  LOP3.LUT R41, R41, R30, RZ, 0xfc, !PT ;  /* 0x0000001e29297212 */ /* 0x000fe400078efcff */
[----:B------:R-:W-:Y:S02]  /*2420*/  LOP3.LUT R28, R39, R28, RZ, 0xfc, !PT ;  /* 0x0000001c271c7212 */ /* 0x000fe400078efcff */
[----:B------:R-:W-:Y:S02]  /*2430*/  SEL R26, R20, R5, P6 ;  /* 0x00000005141a7207 */ /* 0x000fe40003000000 */
[----:B------:R-:W-:Y:S02]  /*2440*/  SEL R23, R5, R20, P6 ;  /* 0x0000001405177207 */ /* 0x000fe40003000000 */
[----:B------:R-:W-:Y:S02]  /*2450*/  SEL R30, R29, R10, P6 ;  /* 0x0000000a1d1e7207 */ /* 0x000fe40003000000 */
[----:B------:R-:W-:-:S02]  /*2460*/  SHF.R.U32.HI R5, RZ, R0, R25 ;  /* 0x00000000ff057219 */ /* 0x000fc40000011619 */
[----:B------:R-:W-:Y:S02]  /*2470*/  SHF.R.U32.HI R20, RZ, R0, R27 ;  /* 0x00000000ff147219 */ /* 0x000fe4000001161b */
[----:B------:R-:W-:Y:S02]  /*2480*/  SEL R29, R10, R29, P6 ;  /* 0x0000001d0a1d7207 */ /* 0x000fe40003000000 */
[----:B------:R-:W-:Y:S02]  /*2490*/  SEL R10, R37, R22, P6 ;  /* 0x00000016250a7207 */ /* 0x000fe40003000000 */
[----:B------:R-:W-:Y:S02]  /*24a0*/  SEL R37, R22, R37, P6 ;  /* 0x0000002516257207 */ /* 0x000fe40003000000 */
[----:B------:R-:W-:Y:S02]  /*24b0*/  SEL R22, R41, R28, P6 ;  /* 0x0000001c29167207 */ /* 0x000fe40003000000 */
[----:B------:R-:W-:-:S02]  /*24c0*/  LOP3.LUT R5, R5, 0xf, RZ, 0xc0, !PT ;  /* 0x0000000f05057812 */ /* 0x000fc400078ec0ff */
[----:B------:R-:W-:Y:S02]  /*24d0*/  LOP3.LUT R20, R20, 0xf, RZ, 0xc0, !PT ;  /* 0x0000000f14147812 */ /* 0x000fe400078ec0ff */
[----:B------:R-:W-:Y:S01]  /*24e0*/  SEL R41, R28, R41, P6 ;  /* 0x000000291c297207 */ /* 0x000fe20003000000 */
[----:B------:R-:W-:Y:S01]  /*24f0*/  SHFL.IDX PT, R26, R26, R5, 0x1c1f ;  /* 0x001c1f051a1a7589 */ /* 0x000fe200000e0000 */
[----:B------:R-:W-:Y:S01]  /*2500*/  SEL R6, R8, 0x7632, P6 ;  /* 0x0000763208067807 */ /* 0x000fe20003000000 */
[----:B------:R-:W-:Y:S02]  /*2510*/  FADD R8, R15, R14 ;  /* 0x0000000e0f087221 */ /* 0x000fe40000000000 */
[----:B------:R-:W2:Y:S04]  /*2520*/  SHFL.IDX PT, R23, R23, R20, 0x1c1f ;  /* 0x001c1f1417177589 */ /* 0x000ea800000e0000 */
[----:B------:R-:W-:Y:S04]  /*2530*/  SHFL.IDX PT, R10, R10, R5, 0x1c1f ;  /* 0x001c1f050a0a7589 */ /* 0x000fe800000e0000 */
[----:B------:R-:W3:Y:S04]  /*2540*/  SHFL.IDX PT, R37, R37, R20, 0x1c1f ;  /* 0x001c1f1425257589 */ /* 0x000ee800000e0000 */
[----:B------:R-:W-:Y:S04]  /*2550*/  SHFL.IDX PT, R30, R30, R5, 0x1c1f ;  /* 0x001c1f051e1e7589 */ /* 0x000fe800000e0000 */
[----:B------:R-:W4:Y:S04]  /*2560*/  SHFL.IDX PT, R29, R29, R20, 0x1c1f ;  /* 0x001c1f141d1d7589 */ /* 0x000f2800000e0000 */
[----:B------:R5:W-:Y:S04]  /*2570*/  SHFL.IDX PT, R22, R22, R5, 0x1c1f ;  /* 0x001c1f0516167589 */ /* 0x000be800000e0000 */
[----:B------:R-:W1:Y:S01]  /*2580*/  SHFL.IDX PT, R41, R41, R20, 0x1c1f ;  /* 0x001c1f1429297589 */ /* 0x000e6200000e0000 */
[----:B--2---:R-:W-:Y:S01]  /*2590*/  PRMT R25, R26, R6, R23 ;  /* 0x000000061a197216 */ /* 0x004fe20000000017 */
[----:B-----5:R-:W-:-:S05]  /*25a0*/  IMAD.MOV.U32 R5, RZ, RZ, 0x1054 ;  /* 0x00001054ff057424 */ /* 0x020fca00078e00ff */
[----:B------:R-:W-:-:S04]  /*25b0*/  SEL R5, R5, 0x5410, P6 ;  /* 0x0000541005057807 */ /* 0x000fc80003000000 */
[-C--:B------:R-:W-:Y:S02]  /*25c0*/  PRMT R24, R26, R5.reuse, R23 ;  /* 0x000000051a187216 */ /* 0x080fe40000000017 */
[-C--:B---3--:R-:W-:Y:S02]  /*25d0*/  PRMT R36, R10, R5.reuse, R37 ;  /* 0x000000050a247216 */ /* 0x088fe40000000025 */
[CCC-:B----4-:R-:W-:Y:S02]  /*25e0*/  PRMT R26, R30.reuse, R5.reuse, R29.reuse ;  /* 0x000000051e1a7216 */ /* 0x1d0fe4000000001d */
[-C--:B------:R-:W-:Y:S02]  /*25f0*/  PRMT R27, R30, R6.reuse, R29 ;  /* 0x000000061e1b7216 */ /* 0x080fe4000000001d */
[----:B------:R-:W-:Y:S02]  /*2600*/  PRMT R37, R10, R6, R37 ;  /* 0x000000060a257216 */ /* 0x000fe40000000025 */
[----:B-1----:R-:W-:-:S02]  /*2610*/  PRMT R38, R22, R5, R41 ;  /* 0x0000000516267216 */ /* 0x002fc40000000029 */
[----:B------:R-:W-:Y:S01]  /*2620*/  PRMT R39, R22, R6, R41 ;  /* 0x0000000616277216 */ /* 0x000fe20000000029 */
[----:B------:R-:W-:Y:S06]  /*2630*/  @!P0 BRA `(.L_x_19) ;  /* 0x0000000000048947 */ /* 0x000fec0003800000 */
[----:B------:R-:W-:Y:S01]  /*2640*/  BPT.TRAP 0x1 ;  /* 0x000000040000795c */ /* 0x000fe20000300000 */
.L_x_19:
[----:B------:R-:W1:Y:S02]  /*2650*/  SYNCS.PHASECHK.TRANS64.TRYWAIT P1, [UR37+0x3808], R2 ;  /* 0x00380802ff0075a7 */ /* 0x000e640008020165 */
[----:B-1----:R-:W-:Y:S05]  /*2660*/  @!P1 BRA `(.L_x_20) ;  /* 0x0000004000209947 */ /* 0x002fea0003800000 */
.L_x_90:
[----:B------:R-:W-:Y:S01]  /*2670*/  UIADD3 UR6, UR10, 0x80, URZ ;  /* 0x000000800a067890 */ /* 0x000fe2000fffe03f */
[----:B------:R-:W-:Y:S01]  /*2680*/  WARPGROUP.ARRIVE ;  /* 0x00000000000079c5 */ /* 0x000fe20000000000 */
[----:B------:R-:W-:-:S07]  /*2690*/  UMOV UR7, 0x80000020 ;  /* 0x8000002000077882 */ /* 0x000fce0000000000 */
[----:B------:R-:W-:Y:S01]  /*26a0*/  QGMMA.64x32x32.F32.E4M3.E4M3 R56, R24, gdesc[UR4], RZ, !UPT, gsb0 ;  /* 0x0060000418387df3 */ /* 0x000fe2000c0008ff */
[----:B------:R-:W-:Y:S01]  /*26b0*/  UIADD3 UR6, UR10, 0x82, URZ ;  /* 0x000000820a067890 */ /* 0x000fe2000fffe03f */
[----:B------:R-:W-:Y:S01]  /*26c0*/  UMOV UR7, 0x80000020 ;  /* 0x8000002000077882 */ /* 0x000fe20000000000 */
[----:B------:R-:W-:Y:S02]  /*26d0*/  WARPGROUP.DEPBAR.LE gsb0, 0x0 ;  /* 0x00008000000079c5 */ /* 0x000fe40000010000 */
[----:B------:R-:W-:-:S06]  /*26e0*/  WARPGROUP.ARRIVE ;  /* 0x00000000000079c5 */ /* 0x000fcc0000000000 */
[----:B------:R-:W-:Y:S03]  /*26f0*/  QGMMA.64x32x32.F32.E4M3.E4M3 R56, R36, gdesc[UR4], R56, gsb0 ;  /* 0x0060000424387df3 */ /* 0x000fe60008000838 */
[----:B------:R-:W-:Y:S02]  /*2700*/  WARPGROUP.DEPBAR.LE gsb0, 0x0 ;  /* 0x00008000000079c5 */ /* 0x000fe40000010000 */
[----:B------:R-:W-:Y:S05]  /*2710*/  @!P0 BRA `(.L_x_21) ;  /* 0x0000000000048947 */ /* 0x000fea0003800000 */
[----:B------:R-:W-:Y:S01]  /*2720*/  BPT.TRAP 0x1 ;  /* 0x000000040000795c */ /* 0x000fe20000300000 */
.L_x_21:
[----:B------:R-:W-:Y:S02]  /*2730*/  UISETP.EQ.AND UP0, UPT, UR36, URZ, !UP0 ;  /* 0x0000003f2400728c */ /* 0x000fe4000c702270 */
[----:B------:R-:W-:Y:S02]  /*2740*/  UIADD3 UR6, UR37, 0x3828, URZ ;  /* 0x0000382825067890 */ /* 0x000fe4000fffe03f */
[----:B------:R-:W-:Y:S02]  /*2750*/  USEL UR7, URZ, 0x1, !UP0 ;  /* 0x000000013f077887 */ /* 0x000fe4000c000000 */
[----:B------:R-:W-:Y:S02]  /*2760*/  UPRMT UR6, URZ, 0x654, UR6 ;  /* 0x000006543f067896 */ /* 0x000fe40008000006 */
[----:B------:R-:W-:-:S04]  /*2770*/  USEL UR7, UR7, 0x2, UP1 ;  /* 0x0000000207077887 */ /* 0x000fc80008800000 */
[----:B------:R-:W-:-:S03]  /*2780*/  UISETP.GT.U32.AND UP0, UPT, UR7, 0x1, UPT ;  /* 0x000000010700788c */ /* 0x000fc6000bf04070 */
[----:B------:R-:W-:Y:S03]  /*2790*/  SYNCS.ARRIVE.TRANS64.RED.A1T0 RZ, [UR6], RZ ;  /* 0x000000ffffff79a7 */ /* 0x000fe60008100406 */
[----:B------:R-:W-:-:S13]  /*27a0*/  PLOP3.LUT P1, PT, PT, PT, UP0, 0x80, 0x0 ;  /* 0x000000000000781c */ /* 0x000fda0003f2f008 */
[----:B------:R-:W-:Y:S05]  /*27b0*/  @P1 BRA `(.L_x_22) ;  /* 0x0000000000041947 */ /* 0x000fea0003800000 */
[----:B------:R-:W-:Y:S01]  /*27c0*/  BPT.TRAP 0x1 ;  /* 0x000000040000795c */ /* 0x000fe20000300000 */
.L_x_22:
[----:B-1----:R-:W1:Y:S02]  /*27d0*/  LDC R2, c[0x0][0x28c] ;  /* 0x0000a300ff027b82 */ /* 0x002e640000000800 */
[----:B-1----:R-:W-:-:S13]  /*27e0*/  ISETP.GE.AND P2, PT, R2, 0x41, PT ;  /* 0x000000410200780c */ /* 0x002fda0003f46270 */
[----:B------:R-:W-:Y:S05]  /*27f0*/  @!P2 BRA `(.L_x_23) ;  /* 0x0000001c005ca947 */ /* 0x000fea0003800000 */
[----:B------:R-:W-:Y:S01]  /*2800*/  VIADD R2, R2, 0x3f ;  /* 0x0000003f02027836 */ /* 0x000fe20000000000 */
[----:B------:R-:W-:Y:S01]  /*2810*/  UMOV UR8, 0x2 ;  /* 0x0000000200087882 */ /* 0x000fe20000000000 */
[----:B------:R-:W-:Y:S01]  /*2820*/  IMAD.MOV.U32 R11, RZ, RZ, R3 ;  /* 0x000000ffff0b7224 */ /* 0x000fe200078e0003 */
[----:B------:R-:W-:Y:S01]  /*2830*/  UMOV UR9, 0x1 ;  /* 0x0000000100097882 */ /* 0x000fe20000000000 */
[----:B------:R-:W-:Y:S01]  /*2840*/  IMAD.MOV.U32 R13, RZ, RZ, R4 ;  /* 0x000000ffff0d7224 */ /* 0x000fe200078e0004 */
[----:B------:R-:W-:Y:S01]  /*2850*/  SHF.R.S32.HI R9, RZ, 0x1f, R2 ;  /* 0x0000001fff097819 */ /* 0x000fe20000011402 */
[----:B------:R-:W-:-:S03]  /*2860*/  ULDC UR11, c[0x0][0x604] ;  /* 0x00018100000b7ab9 */ /* 0x000fc60000000800 */
[----:B------:R-:W-:Y:S01]  /*2870*/  LEA.HI R2, R9, R2, RZ, 0x6 ;  /* 0x0000000209027211 */ /* 0x000fe200078f30ff */
[----:B------:R-:W-:-:S03]  /*2880*/  IMAD.MOV.U32 R9, RZ, RZ, RZ ;  /* 0x000000ffff097224 */ /* 0x000fc600078e00ff */
[----:B------:R-:W-:-:S07]  /*2890*/  SHF.R.S32.HI R2, RZ, 0x6, R2 ;  /* 0x00000006ff027819 */ /* 0x000fce0000011402 */
.L_x_34:
[----:B------:R-:W-:-:S13]  /*28a0*/  PLOP3.LUT P3, PT, PT, PT, UP1, 0x80, 0x0 ;  /* 0x000000000000781c */ /* 0x000fda0003f6f018 */
[----:B-1----:R-:W-:Y:S05]  /*28b0*/  @!P3 BRA `(.L_x_24) ;  /* 0x000000000004b947 */ /* 0x002fea0003800000 */
[----:B------:R-:W-:Y:S01]  /*28c0*/  BPT.TRAP 0x1 ;  /* 0x000000040000795c */ /* 0x000fe20000300000 */
.L_x_24:
[----:B------:R-:W-:Y:S01]  /*28d0*/  ULEA UR6, UR8, UR37, 0x3 ;  /* 0x0000002508067291 */ /* 0x000fe2000f8e183f */
[----:B------:R-:W-:-:S08]  /*28e0*/  SHF.L.U32 R3, R9, 0x1f, RZ ;  /* 0x0000001f09037819 */ /* 0x000fd000000006ff */
[----:B------:R-:W1:Y:S02]  /*28f0*/  SYNCS.PHASECHK.TRANS64.TRYWAIT P2, [UR6+0x3800], R3 ;  /* 0x00380003ff0075a7 */ /* 0x000e640008040146 */
[----:B-1----:R-:W-:Y:S05]  /*2900*/  @!P2 BRA `(.L_x_25) ;  /* 0x0000003c0090a947 */ /* 0x002fea0003800000 */
.L_x_91:
[----:B------:R-:W-:Y:S01]  /*2910*/  ULEA UR6, UR8, UR10, 0x7 ;  /* 0x0000000a08067291 */ /* 0x000fe2000f8e383f */
[----:B------:R-:W-:Y:S01]  /*2920*/  WARPGROUP.ARRIVE ;  /* 0x00000000000079c5 */ /* 0x000fe20000000000 */
[----:B------:R-:W-:Y:S01]  /*2930*/  UMOV UR7, 0xc0000010 ;  /* 0xc000001000077882 */ /* 0x000fe20000000000 */
[----:B------:R-:W-:-:S04]  /*2940*/  UIADD3 UR8, UR8, 0x1, URZ ;  /* 0x0000000108087890 */ /* 0x000fc8000fffe03f */
[----:B------:R-:W-:Y:S02]  /*2950*/  UISETP.NE.AND UP0, UPT, UR8, 0x5, UPT ;  /* 0x000000050800788c */ /* 0x000fe4000bf05270 */
[----:B------:R-:W-:Y:S02]  /*2960*/  QGMMA.64x64x32.F32.E4M3.E4M3 R24, gdesc[UR4], RZ, !UPT, gsb0 ;  /* 0x00e00000041879f3 */ /* 0x000fe4000c0008ff */
[----:B------:R-:W-:Y:S02]  /*2970*/  USEL UR6, URZ, 0x1, UP0 ;  /* 0x000000013f067887 */ /* 0x000fe40008000000 */
[----:B------:R-:W-:-:S04]  /*2980*/  USEL UR8, UR8, URZ, UP0 ;  /* 0x0000003f08087287 */ /* 0x000fc80008000000 */
[----:B------:R-:W-:Y:S01]  /*2990*/  LOP3.LUT R9, R9, UR6, RZ, 0x3c, !PT ;  /* 0x0000000609097c12 */ /* 0x000fe2000f8e3cff */
[----:B------:R-:W-:Y:S02]  /*29a0*/  WARPGROUP.DEPBAR.LE gsb0, 0x0 ;  /* 0x00008000000079c5 */ /* 0x000fe40000010000 */
[----:B------:R-:W-:Y:S05]  /*29b0*/  @!P3 BRA `(.L_x_26) ;  /* 0x000000000004b947 */ /* 0x000fea0003800000 */
[----:B------:R-:W-:Y:S01]  /*29c0*/  BPT.TRAP 0x1 ;  /* 0x000000040000795c */ /* 0x000fe20000300000 */
.L_x_26:
[----:B-1----:R-:W-:Y:S01]  /*29d0*/  FMNMX R4, R24, R11, !PT ;  /* 0x0000000b18047209 */ /* 0x002fe20007800000 */
[----:B------:R-:W-:Y:S01]  /*29e0*/  ULEA UR6, UR8, UR37, 0x3 ;  /* 0x0000002508067291 */ /* 0x000fe2000f8e183f */
[----:B------:R-:W-:Y:S02]  /*29f0*/  FMNMX R16, R26, R13, !PT ;  /* 0x0000000d1a107209 */ /* 0x000fe40007800000 */
[----:B------:R-:W-:Y:S02]  /*2a00*/  FMNMX R3, R25, R4, !PT ;  /* 0x0000000419037209 */ /* 0x000fe40007800000 */
[----:B------:R-:W-:Y:S02]  /*2a10*/  FMNMX R15, R27, R16, !PT ;  /* 0x000000101b0f7209 */ /* 0x000fe40007800000 */
        /* <DEDUP_REMOVED lines=14> */
[----:B------:R-:W1:Y:S02]  /*2b00*/  SHFL.BFLY PT, R3, R4, 0x1, 0x1f ;  /* 0x0c201f0004037f89 */ /* 0x000e6400000e0000 */
[----:B-1----:R-:W-:Y:S02]  /*2b10*/  FMNMX R10, R4, R3, !PT ;  /* 0x00000003040a7209 */ /* 0x002fe40007800000 */
[----:B------:R-:W-:-:S03]  /*2b20*/  FMNMX R4, R30, R15, !PT ;  /* 0x0000000f1e047209 */ /* 0x000fc60007800000 */
[----:B------:R-:W1:Y:S01]  /*2b30*/  SHFL.BFLY PT, R3, R10, 0x2, 0x1f ;  /* 0x0c401f000a037f89 */ /* 0x000e6200000e0000 */
[----:B------:R-:W-:-:S04]  /*2b40*/  FMNMX R15, R31, R4, !PT ;  /* 0x000000041f0f7209 */ /* 0x000fc80007800000 */
[----:B------:R-:W-:-:S04]  /*2b50*/  FMNMX R4, R34, R15, !PT ;  /* 0x0000000f22047209 */ /* 0x000fc80007800000 */
[----:B------:R-:W-:-:S04]  /*2b60*/  FMNMX R15, R35, R4, !PT ;  /* 0x00000004230f7209 */ /* 0x000fc80007800000 */
[----:B------:R-:W-:-:S04]  /*2b70*/  FMNMX R4, R38, R15, !PT ;  /* 0x0000000f26047209 */ /* 0x000fc80007800000 */
[----:B------:R-:W-:-:S04]  /*2b80*/  FMNMX R15, R39, R4, !PT ;  /* 0x00000004270f7209 */ /* 0x000fc80007800000 */
[----:B------:R-:W-:Y:S02]  /*2b90*/  FMNMX R4, R42, R15, !PT ;  /* 0x0000000f2a047209 */ /* 0x000fe40007800000 */
[----:B-1----:R-:W-:Y:S02]  /*2ba0*/  FMNMX R3, R10, R3, !PT ;  /* 0x000000030a037209 */ /* 0x002fe40007800000 */
[----:B------:R-:W-:Y:S02]  /*2bb0*/  FMNMX R15, R43, R4, !PT ;  /* 0x000000042b0f7209 */ /* 0x000fe40007800000 */
[C---:B------:R-:W-:Y:S02]  /*2bc0*/  FSETP.NEU.AND P2, PT, R3.reuse, -INF , PT ;  /* 0xff8000000300780b */ /* 0x040fe40003f4d000 */
[----:B------:R-:W-:Y:S02]  /*2bd0*/  FMNMX R4, R46, R15, !PT ;  /* 0x0000000f2e047209 */ /* 0x000fe40007800000 */
[----:B------:R-:W-:-:S02]  /*2be0*/  FSEL R12, R3, RZ, P2 ;  /* 0x000000ff030c7208 */ /* 0x000fc40001000000 */
[----:B------:R-:W-:-:S03]  /*2bf0*/  FMNMX R15, R47, R4, !PT ;  /* 0x000000042f0f7209 */ /* 0x000fc60007800000 */
[----:B------:R-:W-:Y:S01]  /*2c00*/  FMUL R14, R12, UR11 ;  /* 0x0000000b0c0e7c20 */ /* 0x000fe20008400000 */
[----:B------:R-:W-:Y:S01]  /*2c10*/  FMNMX R4, R50, R15, !PT ;  /* 0x0000000f32047209 */ /* 0x000fe20007800000 */
[----:B------:R-:W-:-:S02]  /*2c20*/  FADD R12, -R12, R11 ;  /* 0x0000000b0c0c7221 */ /* 0x000fc40000000100 */
[--C-:B------:R-:W-:Y:S01]  /*2c30*/  FFMA R29, R29, UR11, -R14.reuse ;  /* 0x0000000b1d1d7c23 */ /* 0x100fe2000800080e */
[----:B------:R-:W-:-:S01]  /*2c40*/  FFMA R28, R28, UR11, -R14 ;  /* 0x0000000b1c1c7c23 */ /* 0x000fc2000800080e */
[--C-:B------:R-:W-:Y:S01]  /*2c50*/  FFMA R24, R24, UR11, -R14.reuse ;  /* 0x0000000b18187c23 */ /* 0x100fe2000800080e */
[----:B------:R-:W-:-:S01]  /*2c60*/  FFMA R25, R25, UR11, -R14 ;  /* 0x0000000b19197c23 */ /* 0x000fc2000800080e */
[--C-:B------:R-:W-:Y:S01]  /*2c70*/  FFMA R37, R37, UR11, -R14.reuse ;  /* 0x0000000b25257c23 */ /* 0x100fe2000800080e */
[----:B------:R-:W-:Y:S01]  /*2c80*/  FSETP.GEU.AND P3, PT, R29, -126, PT ;  /* 0xc2fc00001d00780b */ /* 0x000fe20003f6e000 */
[--C-:B------:R-:W-:Y:S01]  /*2c90*/  FFMA R36, R36, UR11, -R14.reuse ;  /* 0x0000000b24247c23 */ /* 0x100fe2000800080e */
[----:B------:R-:W-:Y:S01]  /*2ca0*/  FSETP.GEU.AND P2, PT, R28, -126, PT ;  /* 0xc2fc00001c00780b */ /* 0x000fe20003f4e000 */
[--C-:B------:R-:W-:Y:S01]  /*2cb0*/  FFMA R32, R32, UR11, -R14.reuse ;  /* 0x0000000b20207c23 */ /* 0x100fe2000800080e */
[----:B------:R-:W-:Y:S01]  /*2cc0*/  FSETP.GEU.AND P4, PT, R24, -126, PT ;  /* 0xc2fc00001800780b */ /* 0x000fe20003f8e000 */
[--C-:B------:R-:W-:Y:S01]  /*2cd0*/  FFMA R33, R33, UR11, -R14.reuse ;  /* 0x0000000b21217c23 */ /* 0x100fe2000800080e */
[----:B------:R-:W-:Y:S01]  /*2ce0*/  FSETP.GEU.AND P5, PT, R25, -126, PT ;  /* 0xc2fc00001900780b */ /* 0x000fe20003fae000 */
[--C-:B------:R-:W-:Y:S01]  /*2cf0*/  FFMA R45, R45, UR11, -R14.reuse ;  /* 0x0000000b2d2d7c23 */ /* 0x100fe2000800080e */
[----:B------:R-:W-:Y:S01]  /*2d00*/  FMNMX R15, R51, R4, !PT ;  /* 0x00000004330f7209 */ /* 0x000fe20007800000 */
[--C-:B------:R-:W-:Y:S01]  /*2d10*/  FFMA R44, R44, UR11, -R14.reuse ;  /* 0x0000000b2c2c7c23 */ /* 0x100fe2000800080e */
[----:B------:R-:W-:-:S01]  /*2d20*/  FFMA R40, R40, UR11, -R14 ;  /* 0x0000000b28287c23 */ /* 0x000fc2000800080e */
[--C-:B------:R-:W-:Y:S01]  /*2d30*/  FFMA R41, R41, UR11, -R14.reuse ;  /* 0x0000000b29297c23 */ /* 0x100fe2000800080e */
[----:B------:R-:W-:Y:S01]  /*2d40*/  FMNMX R4, R54, R15, !PT ;  /* 0x0000000f36047209 */ /* 0x000fe20007800000 */
[----:B------:R-:W-:Y:S01]  /*2d50*/  @!P3 FMUL R29, R29, 0.5 ;  /* 0x3f0000001d1db820 */ /* 0x000fe20000400000 */
[----:B------:R-:W-:-:S01]  /*2d60*/  FFMA R52, R52, UR11, -R14 ;  /* 0x0000000b34347c23 */ /* 0x000fc2000800080e */
[----:B------:R-:W-:Y:S01]  /*2d70*/  @!P2 FMUL R28, R28, 0.5 ;  /* 0x3f0000001c1ca820 */ /* 0x000fe20000400000 */
[----:B------:R-:W-:Y:S01]  /*2d80*/  FMNMX R4, R55, R4, !PT ;  /* 0x0000000437047209 */ /* 0x000fe20007800000 */
[----:B------:R-:W-:Y:S01]  /*2d90*/  @!P4 FMUL R24, R24, 0.5 ;  /* 0x3f0000001818c820 */ /* 0x000fe20000400000 */
[----:B------:R-:W-:-:S01]  /*2da0*/  FFMA R48, R48, UR11, -R14 ;  /* 0x0000000b30307c23 */ /* 0x000fc2000800080e */
[----:B------:R-:W-:Y:S01]  /*2db0*/  @!P5 FMUL R25, R25, 0.5 ;  /* 0x3f0000001919d820 */ /* 0x000fe20000400000 */
[----:B------:R-:W1:Y:S01]  /*2dc0*/  MUFU.EX2 R29, R29 ;  /* 0x0000001d001d7308 */ /* 0x000e620000000800 */
[----:B------:R-:W2:Y:S01]  /*2dd0*/  SHFL.BFLY PT, R17, R4, 0x1, 0x1f ;  /* 0x0c201f0004117f89 */ /* 0x000ea200000e0000 */
[----:B------:R-:W-:-:S01]  /*2de0*/  FFMA R49, R49, UR11, -R14 ;  /* 0x0000000b31317c23 */ /* 0x000fc2000800080e */
[----:B------:R-:W-:Y:S01]  /*2df0*/  FFMA R53, R53, UR11, -R14 ;  /* 0x0000000b35357c23 */ /* 0x000fe2000800080e */
[----:B------:R-:W-:-:S04]  /*2e00*/  FMUL R12, R12, UR11 ;  /* 0x0000000b0c0c7c20 */ /* 0x000fc80008400000 */
[----:B------:R-:W3:Y:S08]  /*2e10*/  MUFU.EX2 R28, R28 ;  /* 0x0000001c001c7308 */ /* 0x000ef00000000800 */
[----:B------:R-:W4:Y:S01]  /*2e20*/  MUFU.EX2 R24, R24 ;  /* 0x0000001800187308 */ /* 0x000f220000000800 */
[----:B-1----:R-:W-:Y:S01]  /*2e30*/  @!P3 FMUL R29, R29, R29 ;  /* 0x0000001d1d1db220 */ /* 0x002fe20000400000 */
[----:B------:R-:W-:-:S06]  /*2e40*/  FSETP.GEU.AND P3, PT, R37, -126, PT ;  /* 0xc2fc00002500780b */ /* 0x000fcc0003f6e000 */
[----:B------:R-:W1:Y:S01]  /*2e50*/  MUFU.EX2 R25, R25 ;  /* 0x0000001900197308 */ /* 0x000e620000000800 */
[----:B---3--:R-:W-:Y:S01]  /*2e60*/  @!P2 FMUL R28, R28, R28 ;  /* 0x0000001c1c1ca220 */ /* 0x008fe20000400000 */
[----:B------:R-:W-:Y:S02]  /*2e70*/  FSETP.GEU.AND P2, PT, R36, -126, PT ;  /* 0xc2fc00002400780b */ /* 0x000fe40003f4e000 */
[----:B--2---:R-:W-:-:S03]  /*2e80*/  FMNMX R4, R4, R17, !PT ;  /* 0x0000001104047209 */ /* 0x004fc60007800000 */
[----:B------:R-:W-:Y:S01]  /*2e90*/  @!P3 FMUL R37, R37, 0.5 ;  /* 0x3f0000002525b820 */ /* 0x000fe20000400000 */
[----:B----4-:R-:W-:Y:S01]  /*2ea0*/  @!P4 FMUL R24, R24, R24 ;  /* 0x000000181818c220 */ /* 0x010fe20000400000 */
[----:B------:R-:W-:Y:S01]  /*2eb0*/  FSETP.GEU.AND P4, PT, R32, -126, PT ;  /* 0xc2fc00002000780b */ /* 0x000fe20003f8e000 */
[----:B------:R-:W2:Y:S03]  /*2ec0*/  SHFL.BFLY PT, R19, R4, 0x2, 0x1f ;  /* 0x0c401f0004137f89 */ /* 0x000ea600000e0000 */
[----:B------:R-:W3:Y:S02]  /*2ed0*/  MUFU.EX2 R37, R37 ;  /* 0x0000002500257308 */ /* 0x000ee40000000800 */
[----:B------:R-:W-:Y:S01]  /*2ee0*/  @!P2 FMUL R36, R36, 0.5 ;  /* 0x3f0000002424a820 */ /* 0x000fe20000400000 */
[----:B-1----:R-:W-:Y:S01]  /*2ef0*/  @!P5 FMUL R25, R25, R25 ;  /* 0x000000191919d220 */ /* 0x002fe20000400000 */
[----:B------:R-:W-:-:S04]  /*2f00*/  FSETP.GEU.AND P5, PT, R33, -126, PT ;  /* 0xc2fc00002100780b */ /* 0x000fc80003fae000 */
[----:B------:R-:W1:Y:S01]  /*2f10*/  MUFU.EX2 R36, R36 ;  /* 0x0000002400247308 */ /* 0x000e620000000800 */
[----:B------:R-:W-:-:S07]  /*2f20*/  @!P4 FMUL R32, R32, 0.5 ;  /* 0x3f0000002020c820 */ /* 0x000fce0000400000 */
[----:B------:R-:W4:Y:S01]  /*2f30*/  MUFU.EX2 R32, R32 ;  /* 0x0000002000207308 */ /* 0x000f220000000800 */
[----:B---3--:R-:W-:Y:S01]  /*2f40*/  @!P3 FMUL R37, R37, R37 ;  /* 0x000000252525b220 */ /* 0x008fe20000400000 */
[----:B------:R-:W-:Y:S01]  /*2f50*/  @!P5 FMUL R33, R33, 0.5 ;  /* 0x3f0000002121d820 */ /* 0x000fe20000400000 */
[----:B------:R-:W-:Y:S02]  /*2f60*/  FSETP.GEU.AND P3, PT, R45, -126, PT ;  /* 0xc2fc00002d00780b */ /* 0x000fe40003f6e000 */
[----:B--2---:R-:W-:-:S03]  /*2f70*/  FMNMX R4, R4, R19, !PT ;  /* 0x0000001304047209 */ /* 0x004fc60007800000 */
[----:B------:R-:W2:Y:S01]  /*2f80*/  MUFU.EX2 R33, R33 ;  /* 0x0000002100217308 */ /* 0x000ea20000000800 */
[----:B-1----:R-:W-:Y:S01]  /*2f90*/  @!P2 FMUL R36, R36, R36 ;  /* 0x000000242424a220 */ /* 0x002fe20000400000 */
[----:B------:R-:W-:-:S06]  /*2fa0*/  FSETP.GEU.AND P2, PT, R44, -126, PT ;  /* 0xc2fc00002c00780b */ /* 0x000fcc0003f4e000 */
[----:B------:R-:W-:Y:S01]  /*2fb0*/  @!P3 FMUL R45, R45, 0.5 ;  /* 0x3f0000002d2db820 */ /* 0x000fe20000400000 */
[----:B----4-:R-:W-:Y:S01]  /*2fc0*/  @!P4 FMUL R32, R32, R32 ;  /* 0x000000202020c220 */ /* 0x010fe20000400000 */
[----:B------:R-:W-:Y:S02]  /*2fd0*/  FSETP.GEU.AND P4, PT, R40, -126, PT ;  /* 0xc2fc00002800780b */ /* 0x000fe40003f8e000 */
[----:B------:R-:W1:Y:S03]  /*2fe0*/  MUFU.EX2 R16, R45 ;  /* 0x0000002d00107308 */ /* 0x000e660000000800 */
[----:B------:R-:W-:Y:S01]  /*2ff0*/  @!P2 FMUL R44, R44, 0.5 ;  /* 0x3f0000002c2ca820 */ /* 0x000fe20000400000 */
[----:B--2---:R-:W-:Y:S01]  /*3000*/  @!P5 FMUL R33, R33, R33 ;  /* 0x000000212121d220 */ /* 0x004fe20000400000 */
[----:B------:R-:W-:-:S03]  /*3010*/  FSETP.GEU.AND P5, PT, R41, -126, PT ;  /* 0xc2fc00002900780b */ /* 0x000fc60003fae000 */
[----:B------:R-:W2:Y:S03]  /*3020*/  MUFU.EX2 R17, R44 ;  /* 0x0000002c00117308 */ /* 0x000ea60000000800 */
[----:B------:R-:W-:-:S05]  /*3030*/  @!P4 FMUL R40, R40, 0.5 ;  /* 0x3f0000002828c820 */ /* 0x000fca0000400000 */
[----:B------:R3:W4:Y:S01]  /*3040*/  MUFU.EX2 R15, R40 ;  /* 0x00000028000f7308 */ /* 0x0007220000000800 */
[----:B-1----:R-:W-:Y:S01]  /*3050*/  @!P3 FMUL R16, R16, R16 ;  /* 0x000000101010b220 */ /* 0x002fe20000400000 */
[----:B------:R-:W-:Y:S01]  /*3060*/  FSETP.NEU.AND P3, PT, R4, -INF , PT ;  /* 0xff8000000400780b */ /* 0x000fe20003f6d000 */
[----:B------:R-:W-:-:S05]  /*3070*/  @!P5 FMUL R41, R41, 0.5 ;  /* 0x3f0000002929d820 */ /* 0x000fca0000400000 */
[----:B------:R-:W1:Y:S01]  /*3080*/  MUFU.EX2 R10, R41 ;  /* 0x00000029000a7308 */ /* 0x000e620000000800 */
[----:B--2---:R-:W-:Y:S01]  /*3090*/  @!P2 FMUL R17, R17, R17 ;  /* 0x000000111111a220 */ /* 0x004fe20000400000 */
[----:B------:R-:W-:Y:S02]  /*30a0*/  FSETP.GEU.AND P2, PT, R52, -126, PT ;  /* 0xc2fc00003400780b */ /* 0x000fe40003f4e000 */
[----:B---3--:R-:W-:Y:S02]  /*30b0*/  FSEL R40, R4, RZ, P3 ;  /* 0x000000ff04287208 */ /* 0x008fe40001800000 */
[----:B------:R-:W-:Y:S01]  /*30c0*/  FSETP.GEU.AND P3, PT, R53, -126, PT ;  /* 0xc2fc00003500780b */ /* 0x000fe20003f6e000 */
[----:B----4-:R-:W-:Y:S01]  /*30d0*/  @!P4 FMUL R15, R15, R15 ;  /* 0x0000000f0f0fc220 */ /* 0x010fe20000400000 */
[----:B------:R-:W-:Y:S01]  /*30e0*/  FSETP.GEU.AND P4, PT, R48, -126, PT ;  /* 0xc2fc00003000780b */ /* 0x000fe20003f8e000 */
[----:B------:R-:W-:Y:S02]  /*30f0*/  FMUL R20, R40, UR11 ;  /* 0x0000000b28147c20 */ /* 0x000fe40008400000 */
[----:B------:R-:W-:Y:S01]  /*3100*/  FADD R11, R24, R15 ;  /* 0x0000000f180b7221 */ /* 0x000fe20000000000 */
[----:B------:R-:W-:-:S03]  /*3110*/  F2FP.SATFINITE.E4M3.F32.PACK_AB_MERGE_C R15, RZ, R15, RZ ;  /* 0x0000000fff0f723e */ /* 0x000fc600048070ff */
[----:B------:R-:W-:Y:S01]  /*3120*/  @!P2 FMUL R52, R52, 0.5 ;  /* 0x3f0000003434a820 */ /* 0x000fe20000400000 */
[----:B------:R-:W-:-:S01]  /*3130*/  FFMA R23, R30, UR11, -R20 ;  /* 0x0000000b1e177c23 */ /* 0x000fc20008000814 */
[----:B-1----:R-:W-:Y:S01]  /*3140*/  @!P5 FMUL R10, R10, R10 ;  /* 0x0000000a0a0ad220 */ /* 0x002fe20000400000 */
[----:B------:R-:W-:Y:S01]  /*3150*/  FSETP.GEU.AND P5, PT, R49, -126, PT ;  /* 0xc2fc00003100780b */ /* 0x000fe20003fae000 */
[----:B------:R-:W1:Y:S01]  /*3160*/  MUFU.EX2 R21, R52 ;  /* 0x0000003400157308 */ /* 0x000e620000000800 */
[----:B------:R-:W-:Y:S01]  /*3170*/  @!P3 FMUL R53, R53, 0.5 ;  /* 0x3f0000003535b820 */ /* 0x000fe20000400000 */
[--C-:B------:R-:W-:Y:S01]  /*3180*/  FFMA R26, R26, UR11, -R20.reuse ;  /* 0x0000000b1a1a7c23 */ /* 0x100fe20008000814 */
[----:B------:R-:W-:-:S01]  /*3190*/  FFMA R22, R27, UR11, -R20 ;  /* 0x0000000b1b167c23 */ /* 0x000fc20008000814 */
[----:B------:R-:W-:Y:S01]  /*31a0*/  @!P4 FMUL R48, R48, 0.5 ;  /* 0x3f0000003030c820 */ /* 0x000fe20000400000 */
[----:B------:R-:W-:-:S01]  /*31b0*/  FFMA R41, R31, UR11, -R20 ;  /* 0x0000000b1f297c23 */ /* 0x000fc20008000814 */
[--C-:B------:R-:W-:Y:S01]  /*31c0*/  FFMA R44, R34, UR11, -R20.reuse ;  /* 0x0000000b222c7c23 */ /* 0x100fe20008000814 */
[----:B------:R-:W-:-:S01]  /*31d0*/  FFMA R45, R38, UR11, -R20 ;  /* 0x0000000b262d7c23 */ /* 0x000fc20008000814 */
[----:B------:R-:W2:Y:S01]  /*31e0*/  MUFU.EX2 R19, R48 ;  /* 0x0000003000137308 */ /* 0x000ea20000000800 */
[----:B------:R-:W-:-:S01]  /*31f0*/  FFMA R50, R50, UR11, -R20 ;  /* 0x0000000b32327c23 */ /* 0x000fc20008000814 */
[--C-:B------:R-:W-:Y:S01]  /*3200*/  FFMA R42, R42, UR11, -R20.reuse ;  /* 0x0000000b2a2a7c23 */ /* 0x100fe20008000814 */
[----:B------:R-:W-:-:S01]  /*3210*/  FFMA R46, R46, UR11, -R20 ;  /* 0x0000000b2e2e7c23 */ /* 0x000fc20008000814 */
[----:B------:R-:W-:Y:S01]  /*3220*/  @!P5 FMUL R49, R49, 0.5 ;  /* 0x3f0000003131d820 */ /* 0x000fe20000400000 */
[----:B------:R-:W-:-:S01]  /*3230*/  FFMA R54, R54, UR11, -R20 ;  /* 0x0000000b36367c23 */ /* 0x000fc20008000814 */
[--C-:B------:R-:W-:Y:S01]  /*3240*/  FFMA R43, R43, UR11, -R20.reuse ;  /* 0x0000000b2b2b7c23 */ /* 0x100fe20008000814 */
[----:B------:R-:W-:-:S01]  /*3250*/  FFMA R47, R47, UR11, -R20 ;  /* 0x0000000b2f2f7c23 */ /* 0x000fc20008000814 */
[----:B------:R-:W3:Y:S01]  /*3260*/  MUFU.EX2 R14, R49 ;  /* 0x00000031000e7308 */ /* 0x000ee20000000800 */
[----:B-1----:R-:W-:Y:S01]  /*3270*/  @!P2 FMUL R21, R21, R21 ;  /* 0x000000151515a220 */ /* 0x002fe20000400000 */
[----:B------:R-:W-:Y:S01]  /*3280*/  FSETP.GEU.AND P2, PT, R23, -126, PT ;  /* 0xc2fc00001700780b */ /* 0x000fe20003f4e000 */
[----:B------:R-:W-:-:S01]  /*3290*/  FFMA R51, R51, UR11, -R20 ;  /* 0x0000000b33337c23 */ /* 0x000fc20008000814 */
[----:B------:R-:W-:Y:S01]  /*32a0*/  FFMA R55, R55, UR11, -R20 ;  /* 0x0000000b37377c23 */ /* 0x000fe20008000814 */
[----:B------:R-:W-:-:S03]  /*32b0*/  LOP3.LUT R15, R15, 0xff, RZ, 0xc0, !PT ;  /* 0x000000ff0f0f7812 */ /* 0x000fc600078ec0ff */
[----:B------:R-:W1:Y:S01]  /*32c0*/  MUFU.EX2 R18, R53 ;  /* 0x0000003500127308 */ /* 0x000e620000000800 */
[----:B--2---:R-:W-:Y:S01]  /*32d0*/  @!P4 FMUL R19, R19, R19 ;  /* 0x000000131313c220 */ /* 0x004fe20000400000 */
[----:B------:R-:W-:-:S05]  /*32e0*/  FSETP.GEU.AND P4, PT, R26, -126, PT ;  /* 0xc2fc00001a00780b */ /* 0x000fca0003f8e000 */
[----:B------:R-:W-:Y:S01]  /*32f0*/  @!P2 FMUL R23, R23, 0.5 ;  /* 0x3f0000001717a820 */ /* 0x000fe20000400000 */
[----:B---3--:R-:W-:Y:S01]  /*3300*/  @!P5 FMUL R14, R14, R14 ;  /* 0x0000000e0e0ed220 */ /* 0x008fe20000400000 */
[----:B------:R-:W-:Y:S02]  /*3310*/  FSETP.GEU.AND P5, PT, R22, -126, PT ;  /* 0xc2fc00001600780b */ /* 0x000fe40003fae000 */
[----:B------:R2:W3:Y:S04]  /*3320*/  MUFU.EX2 R31, R23 ;  /* 0x00000017001f7308 */ /* 0x0004e80000000800 */
[----:B------:R-:W-:Y:S01]  /*3330*/  @!P4 FMUL R26, R26, 0.5 ;  /* 0x3f0000001a1ac820 */ /* 0x000fe20000400000 */
[----:B-1----:R-:W-:Y:S01]  /*3340*/  @!P3 FMUL R18, R18, R18 ;  /* 0x000000121212b220 */ /* 0x002fe20000400000 */
[----:B------:R-:W-:-:S02]  /*3350*/  FSETP.GEU.AND P3, PT, R41, -126, PT ;  /* 0xc2fc00002900780b */ /* 0x000fc40003f6e000 */
[----:B------:R1:W4:Y:S01]  /*3360*/  MUFU.EX2 R27, R26 ;  /* 0x0000001a001b7308 */ /* 0x0003220000000800 */
[----:B--2---:R-:W-:-:S01]  /*3370*/  FADD R23, R36, R21 ;  /* 0x0000001524177221 */ /* 0x004fc20000000000 */
[----:B------:R-:W-:Y:S01]  /*3380*/  F2FP.SATFINITE.E4M3.F32.PACK_AB_MERGE_C R21, RZ, R21, RZ ;  /* 0x00000015ff15723e */ /* 0x000fe200048070ff */
[----:B------:R-:W-:Y:S01]  /*3390*/  @!P5 FMUL R22, R22, 0.5 ;  /* 0x3f0000001616d820 */ /* 0x000fe20000400000 */
[----:B------:R-:W-:Y:S02]  /*33a0*/  F2FP.SATFINITE.E4M3.F32.PACK_AB_MERGE_C R36, RZ, R36, RZ ;  /* 0x00000024ff24723e */ /* 0x000fe400048070ff */
[----:B------:R-:W-:Y:S02]  /*33b0*/  LOP3.LUT R21, R21, 0xff, RZ, 0xc0, !PT ;  /* 0x000000ff15157812 */ /* 0x000fe400078ec0ff */
[----:B------:R2:W5:Y:S01]  /*33c0*/  MUFU.EX2 R30, R22 ;  /* 0x00000016001e7308 */ /* 0x0005620000000800 */
[----:B-1----:R-:W-:-:S01]  /*33d0*/  FFMA R26, R35, UR11, -R20 ;  /* 0x0000000b231a7c23 */ /* 0x002fc20008000814 */
[----:B---3--:R-:W-:Y:S01]  /*33e0*/  @!P2 FMUL R31, R31, R31 ;  /* 0x0000001f1f1fa220 */ /* 0x008fe20000400000 */
[----:B------:R-:W-:Y:S01]  /*33f0*/  FSETP.GEU.AND P2, PT, R45, -126, PT ;  /* 0xc2fc00002d00780b */ /* 0x000fe20003f4e000 */
[----:B------:R-:W-:Y:S01]  /*3400*/  @!P3 FMUL R41, R41, 0.5 ;  /* 0x3f0000002929b820 */ /* 0x000fe20000400000 */
[----:B------:R-:W-:-:S03]  /*3410*/  LOP3.LUT R36, R36, 0xff, RZ, 0xc0, !PT ;  /* 0x000000ff24247812 */ /* 0x000fc600078ec0ff */
[----:B------:R-:W1:Y:S01]  /*3420*/  MUFU.EX2 R34, R41 ;  /* 0x0000002900227308 */ /* 0x000e620000000800 */
[----:B--2---:R-:W-:-:S01]  /*3430*/  FFMA R22, R39, UR11, -R20 ;  /* 0x0000000b27167c23 */ /* 0x004fc20008000814 */
[----:B----4-:R-:W-:Y:S01]  /*3440*/  @!P4 FMUL R27, R27, R27 ;  /* 0x0000001b1b1bc220 */ /* 0x010fe20000400000 */
[----:B------:R-:W-:Y:S01]  /*3450*/  FSETP.GEU.AND P4, PT, R44, -126, PT ;  /* 0xc2fc00002c00780b */ /* 0x000fe20003f8e000 */
[----:B------:R-:W-:Y:S01]  /*3460*/  FADD R20, R28, R17 ;  /* 0x000000111c147221 */ /* 0x000fe20000000000 */
[----:B------:R-:W-:Y:S02]  /*3470*/  F2FP.SATFINITE.E4M3.F32.PACK_AB_MERGE_C R28, RZ, R28, RZ ;  /* 0x0000001cff1c723e */ /* 0x000fe400048070ff */
[----:B------:R-:W-:Y:S01]  /*3480*/  F2FP.SATFINITE.E4M3.F32.PACK_AB_MERGE_C R17, RZ, R17, RZ ;  /* 0x00000011ff11723e */ /* 0x000fe200048070ff */
[----:B------:R-:W-:Y:S01]  /*3490*/  @!P2 FMUL R45, R45, 0.5 ;  /* 0x3f0000002d2da820 */ /* 0x000fe20000400000 */
[----:B-----5:R-:W-:Y:S01]  /*34a0*/  @!P5 FMUL R30, R30, R30 ;  /* 0x0000001e1e1ed220 */ /* 0x020fe20000400000 */
[----:B------:R-:W-:Y:S01]  /*34b0*/  FSETP.GEU.AND P5, PT, R26, -126, PT ;  /* 0xc2fc00001a00780b */ /* 0x000fe20003fae000 */
[----:B------:R-:W-:Y:S01]  /*34c0*/  FADD R23, R20, R23 ;  /* 0x0000001714177221 */ /* 0x000fe20000000000 */
[----:B------:R2:W3:Y:S01]  /*34d0*/  MUFU.EX2 R39, R45 ;  /* 0x0000002d00277308 */ /* 0x0004e20000000800 */
[----:B------:R-:W-:-:S01]  /*34e0*/  FADD R20, R33, R14 ;  /* 0x0000000e21147221 */ /* 0x000fc20000000000 */
[----:B------:R-:W-:-:S02]  /*34f0*/  F2FP.SATFINITE.E4M3.F32.PACK_AB_MERGE_C R14, RZ, R14, RZ ;  /* 0x0000000eff0e723e */ /* 0x000fc400048070ff */
[----:B------:R-:W-:Y:S01]  /*3500*/  @!P4 FMUL R44, R44, 0.5 ;  /* 0x3f0000002c2cc820 */ /* 0x000fe20000400000 */
[----:B-1----:R-:W-:Y:S01]  /*3510*/  @!P3 FMUL R34, R34, R34 ;  /* 0x000000222222b220 */ /* 0x002fe20000400000 */
[----:B------:R-:W-:Y:S02]  /*3520*/  FSETP.GEU.AND P3, PT, R22, -126, PT ;  /* 0xc2fc00001600780b */ /* 0x000fe40003f6e000 */
[----:B------:R-:W1:Y:S01]  /*3530*/  MUFU.EX2 R35, R44 ;  /* 0x0000002c00237308 */ /* 0x000e620000000800 */
[----:B--2---:R-:W-:-:S01]  /*3540*/  FADD R45, -R40, R13 ;  /* 0x0000000d282d7221 */ /* 0x004fc20000000100 */
[----:B------:R-:W-:Y:S01]  /*3550*/  FADD R13, R29, R16 ;  /* 0x000000101d0d7221 */ /* 0x000fe20000000000 */
[----:B------:R-:W-:Y:S01]  /*3560*/  @!P5 FMUL R26, R26, 0.5 ;  /* 0x3f0000001a1ad820 */ /* 0x000fe20000400000 */
[----:B------:R-:W-:Y:S01]  /*3570*/  F2FP.SATFINITE.E4M3.F32.PACK_AB_MERGE_C R29, RZ, R29, RZ ;  /* 0x0000001dff1d723e */ /* 0x000fe200048070ff */
[----:B------:R-:W-:Y:S01]  /*3580*/  FMUL R45, R45, UR11 ;  /* 0x0000000b2d2d7c20 */ /* 0x000fe20008400000 */
[----:B------:R-:W-:-:S02]  /*3590*/  F2FP.SATFINITE.E4M3.F32.PACK_AB_MERGE_C R16, RZ, R16, RZ ;  /* 0x00000010ff10723e */ /* 0x000fc400048070ff */
[----:B------:R-:W2:Y:S01]  /*35a0*/  MUFU.EX2 R38, R26 ;  /* 0x0000001a00267308 */ /* 0x000ea20000000800 */
[----:B---3--:R-:W-:Y:S01]  /*35b0*/  @!P2 FMUL R39, R39, R39 ;  /* 0x000000272727a220 */ /* 0x008fe20000400000 */
[----:B------:R-:W-:Y:S01]  /*35c0*/  FSETP.GEU.AND P2, PT, R50, -126, PT ;  /* 0xc2fc00003200780b */ /* 0x000fe20003f4e000 */
[----:B------:R-:W-:Y:S01]  /*35d0*/  @!P3 FMUL R22, R22, 0.5 ;  /* 0x3f0000001616b820 */ /* 0x000fe20000400000 */
[----:B------:R-:W-:Y:S02]  /*35e0*/  LOP3.LUT R14, R14, 0xffff, RZ, 0xc0, !PT ;  /* 0x0000ffff0e0e7812 */ /* 0x000fe400078ec0ff */
[----:B------:R-:W-:Y:S02]  /*35f0*/  LOP3.LUT R28, R28, 0xff, RZ, 0xc0, !PT ;  /* 0x000000ff1c1c7812 */ /* 0x000fe400078ec0ff */
[----:B------:R3:W4:Y:S01]  /*3600*/  MUFU.EX2 R41, R22 ;  /* 0x0000001600297308 */ /* 0x0007220000000800 */
[----:B-1----:R-:W-:Y:S01]  /*3610*/  @!P4 FMUL R35, R35, R35 ;  /* 0x000000232323c220 */ /* 0x002fe20000400000 */
[----:B------:R-:W-:-:S02]  /*3620*/  FSETP.GEU.AND P4, PT, R42, -126, PT ;  /* 0xc2fc00002a00780b */ /* 0x000fc40003f8e000 */
[----:B------:R-:W-:Y:S02]  /*3630*/  LOP3.LUT R29, R29, 0xffff, RZ, 0xc0, !PT ;  /* 0x0000ffff1d1d7812 */ /* 0x000fe400078ec0ff */
[----:B------:R-:W-:Y:S01]  /*3640*/  LOP3.LUT R17, R17, 0xff, RZ, 0xc0, !PT ;  /* 0x000000ff11117812 */ /* 0x000fe200078ec0ff */
[----:B------:R-:W-:Y:S01]  /*3650*/  @!P2 FMUL R50, R50, 0.5 ;  /* 0x3f0000003232a820 */ /* 0x000fe20000400000 */
[----:B------:R-:W-:Y:S01]  /*3660*/  LOP3.LUT R16, R16, 0xffff, RZ, 0xc0, !PT ;  /* 0x0000ffff10107812 */ /* 0x000fe200078ec0ff */
[----:B--2---:R-:W-:Y:S01]  /*3670*/  @!P5 FMUL R38, R38, R38 ;  /* 0x000000262626d220 */ /* 0x004fe20000400000 */
[----:B------:R-:W-:Y:S01]  /*3680*/  FSETP.GEU.AND P5, PT, R46, -126, PT ;  /* 0xc2fc00002e00780b */ /* 0x000fe20003fae000 */
[----:B---3--:R-:W-:-:S01]  /*3690*/  FADD R22, R32, R19 ;  /* 0x0000001320167221 */ /* 0x008fc20000000000 */
[----:B------:R-:W-:Y:S01]  /*36a0*/  F2FP.SATFINITE.E4M3.F32.PACK_AB_MERGE_C R19, RZ, R19, RZ ;  /* 0x00000013ff13723e */ /* 0x000fe200048070ff */
[----:B------:R-:W1:Y:S01]  /*36b0*/  MUFU.EX2 R50, R50 ;  /* 0x0000003200327308 */ /* 0x000e620000000800 */
[----:B------:R-:W-:Y:S01]  /*36c0*/  F2FP.SATFINITE.E4M3.F32.PACK_AB_MERGE_C R32, RZ, R32, RZ ;  /* 0x00000020ff20723e */ /* 0x000fe200048070ff */
[----:B------:R-:W-:Y:S01]  /*36d0*/  @!P4 FMUL R42, R42, 0.5 ;  /* 0x3f0000002a2ac820 */ /* 0x000fe20000400000 */
[----:B------:R-:W-:-:S01]  /*36e0*/  FADD R26, R11, R22 ;  /* 0x000000160b1a7221 */ /* 0x000fc20000000000 */
[----:B----4-:R-:W-:Y:S01]  /*36f0*/  @!P3 FMUL R41, R41, R41 ;  /* 0x000000292929b220 */ /* 0x010fe20000400000 */
[----:B------:R-:W-:Y:S01]  /*3700*/  FSETP.GEU.AND P3, PT, R54, -126, PT ;  /* 0xc2fc00003600780b */ /* 0x000fe20003f6e000 */
[----:B------:R-:W-:Y:S01]  /*3710*/  FADD R11, R25, R10 ;  /* 0x0000000a190b7221 */ /* 0x000fe20000000000 */
[----:B------:R-:W-:-:S01]  /*3720*/  FADD R22, R37, R18 ;  /* 0x0000001225167221 */ /* 0x000fc20000000000 */
[----:B------:R-:W2:Y:S01]  /*3730*/  MUFU.EX2 R44, R42 ;  /* 0x0000002a002c7308 */ /* 0x000ea20000000800 */
[----:B------:R-:W-:Y:S01]  /*3740*/  F2FP.SATFINITE.E4M3.F32.PACK_AB_MERGE_C R10, RZ, R10, RZ ;  /* 0x0000000aff0a723e */ /* 0x000fe200048070ff */
[----:B------:R-:W-:Y:S01]  /*3750*/  @!P5 FMUL R46, R46, 0.5 ;  /* 0x3f0000002e2ed820 */ /* 0x000fe20000400000 */
[----:B------:R-:W-:-:S01]  /*3760*/  FADD R11, R11, R20 ;  /* 0x000000140b0b7221 */ /* 0x000fc20000000000 */
[----:B------:R-:W-:Y:S01]  /*3770*/  FADD R22, R13, R22 ;  /* 0x000000160d167221 */ /* 0x000fe20000000000 */
[----:B------:R-:W-:Y:S01]  /*3780*/  LOP3.LUT R10, R10, 0xffff, RZ, 0xc0, !PT ;  /* 0x0000ffff0a0a7812 */ /* 0x000fe200078ec0ff */
[----:B------:R-:W-:Y:S01]  /*3790*/  FADD R23, R26, R23 ;  /* 0x000000171a177221 */ /* 0x000fe20000000000 */
[----:B------:R-:W-:Y:S01]  /*37a0*/  LOP3.LUT R19, R19, 0xff, RZ, 0xc0, !PT ;  /* 0x000000ff13137812 */ /* 0x000fe200078ec0ff */
[----:B------:R3:W4:Y:S01]  /*37b0*/  MUFU.EX2 R48, R46 ;  /* 0x0000002e00307308 */ /* 0x0007220000000800 */
[----:B-1----:R-:W-:Y:S01]  /*37c0*/  @!P2 FMUL R50, R50, R50 ;  /* 0x000000323232a220 */ /* 0x002fe20000400000 */
[----:B------:R-:W-:Y:S01]  /*37d0*/  @!P3 FMUL R54, R54, 0.5 ;  /* 0x3f0000003636b820 */ /* 0x000fe20000400000 */
[----:B------:R-:W-:Y:S01]  /*37e0*/  FSETP.GEU.AND P2, PT, R51, -126, PT ;  /* 0xc2fc00003300780b */ /* 0x000fe20003f4e000 */
[----:B------:R-:W-:Y:S01]  /*37f0*/  FADD R22, R11, R22 ;  /* 0x000000160b167221 */ /* 0x000fe20000000000 */
[----:B------:R-:W-:-:S01]  /*3800*/  FADD R53, R35, R50 ;  /* 0x0000003223357221 */ /* 0x000fc20000000000 */
[----:B------:R-:W-:-:S02]  /*3810*/  PRMT R10, R10, 0x7604, R15 ;  /* 0x000076040a0a7816 */ /* 0x000fc4000000000f */
[----:B------:R-:W1:Y:S01]  /*3820*/  MUFU.EX2 R42, R54 ;  /* 0x00000036002a7308 */ /* 0x000e620000000800 */
[----:B--2---:R-:W-:Y:S01]  /*3830*/  @!P4 FMUL R44, R44, R44 ;  /* 0x0000002c2c2cc220 */ /* 0x004fe20000400000 */
[----:B------:R-:W-:Y:S01]  /*3840*/  FSETP.GEU.AND P4, PT, R43, -126, PT ;  /* 0xc2fc00002b00780b */ /* 0x000fe20003f8e000 */
[----:B------:R-:W-:-:S01]  /*3850*/  FADD R23, R23, R22 ;  /* 0x0000001617177221 */ /* 0x000fc20000000000 */
[----:B------:R-:W-:Y:S01]  /*3860*/  F2FP.SATFINITE.E4M3.F32.PACK_AB_MERGE_C R50, RZ, R50, RZ ;  /* 0x00000032ff32723e */ /* 0x000fe200048070ff */
[----:B---3--:R-:W-:-:S01]  /*3870*/  FADD R46, R27, R44 ;  /* 0x0000002c1b2e7221 */ /* 0x008fc20000000000 */
[----:B------:R-:W-:Y:S02]  /*3880*/  F2FP.SATFINITE.E4M3.F32.PACK_AB_MERGE_C R44, RZ, R44, RZ ;  /* 0x0000002cff2c723e */ /* 0x000fe400048070ff */
[----:B------:R-:W-:Y:S01]  /*3890*/  @!P2 FMUL R51, R51, 0.5 ;  /* 0x3f0000003333a820 */ /* 0x000fe20000400000 */
[----:B----4-:R-:W-:Y:S01]  /*38a0*/  @!P5 FMUL R48, R48, R48 ;  /* 0x000000303030d220 */ /* 0x010fe20000400000 */
[----:B------:R-:W-:Y:S01]  /*38b0*/  FSETP.GEU.AND P5, PT, R47, -126, PT ;  /* 0xc2fc00002f00780b */ /* 0x000fe20003fae000 */
[----:B------:R-:W-:Y:S01]  /*38c0*/  FADD R46, R46, R53 ;  /* 0x000000352e2e7221 */ /* 0x000fe20000000000 */
[----:B------:R-:W-:Y:S01]  /*38d0*/  F2FP.SATFINITE.E4M3.F32.PACK_AB_MERGE_C R53, RZ, R25, RZ ;  /* 0x00000019ff35723e */ /* 0x000fe200048070ff */
[----:B------:R-:W-:Y:S01]  /*38e0*/  FADD R49, R31, R48 ;  /* 0x000000301f317221 */ /* 0x000fe20000000000 */
[----:B------:R-:W2:Y:S01]  /*38f0*/  MUFU.EX2 R51, R51 ;  /* 0x0000003300337308 */ /* 0x000ea20000000800 */
[----:B------:R-:W-:Y:S01]  /*3900*/  @!P4 FMUL R43, R43, 0.5 ;  /* 0x3f0000002b2bc820 */ /* 0x000fe20000400000 */
[----:B------:R-:W-:-:S02]  /*3910*/  IMAD.U32 R11, R44, 0x10000, RZ ;  /* 0x000100002c0b7824 */ /* 0x000fc400078e00ff */
[----:B-1----:R-:W-:Y:S01]  /*3920*/  @!P3 FMUL R42, R42, R42 ;  /* 0x0000002a2a2ab220 */ /* 0x002fe20000400000 */
[----:B------:R-:W-:Y:S02]  /*3930*/  FSETP.GEU.AND P3, PT, R55, -126, PT ;  /* 0xc2fc00003700780b */ /* 0x000fe40003f6e000 */
[----:B------:R-:W-:Y:S01]  /*3940*/  F2FP.SATFINITE.E4M3.F32.PACK_AB_MERGE_C R31, RZ, R31, RZ ;  /* 0x0000001fff1f723e */ /* 0x000fe200048070ff */
[----:B------:R-:W-:Y:S01]  /*3950*/  FADD R52, R39, R42 ;  /* 0x0000002a27347221 */ /* 0x000fe20000000000 */
[----:B------:R-:W1:Y:S01]  /*3960*/  MUFU.EX2 R43, R43 ;  /* 0x0000002b002b7308 */ /* 0x000e620000000800 */
[----:B------:R-:W-:Y:S01]  /*3970*/  @!P5 FMUL R47, R47, 0.5 ;  /* 0x3f0000002f2fd820 */ /* 0x000fe20000400000 */
[----:B------:R-:W-:Y:S01]  /*3980*/  F2FP.SATFINITE.E4M3.F32.PACK_AB_MERGE_C R48, RZ, R48, RZ ;  /* 0x00000030ff30723e */ /* 0x000fe200048070ff */
[----:B------:R-:W-:-:S01]  /*3990*/  FADD R49, R49, R52 ;  /* 0x0000003431317221 */ /* 0x000fc20000000000 */
[----:B------:R-:W-:Y:S01]  /*39a0*/  F2FP.SATFINITE.E4M3.F32.PACK_AB_MERGE_C R52, RZ, R24, RZ ;  /* 0x00000018ff34723e */ /* 0x000fe200048070ff */
[----:B------:R-:W-:Y:S01]  /*39b0*/  IMAD.U32 R31, R31, 0x10000, RZ ;  /* 0x000100001f1f7824 */ /* 0x000fe200078e00ff */
[----:B------:R-:W-:Y:S01]  /*39c0*/  LOP3.LUT R10, R10, 0xff0000, R11, 0xf8, !PT ;  /* 0x00ff00000a0a7812 */ /* 0x000fe200078ef80b */
[----:B------:R-:W-:-:S01]  /*39d0*/  FADD R46, R46, R49 ;  /* 0x000000312e2e7221 */ /* 0x000fc20000000000 */
[----:B------:R-:W3:Y:S01]  /*39e0*/  MUFU.EX2 R47, R47 ;  /* 0x0000002f002f7308 */ /* 0x000ee20000000800 */
[----:B------:R-:W-:Y:S01]  /*39f0*/  @!P3 FMUL R55, R55, 0.5 ;  /* 0x3f0000003737b820 */ /* 0x000fe20000400000 */
[----:B--2---:R-:W-:Y:S01]  /*3a00*/  @!P2 FMUL R51, R51, R51 ;  /* 0x000000333333a220 */ /* 0x004fe20000400000 */
[----:B------:R-:W-:Y:S01]  /*3a10*/  IMAD.U32 R11, R50, 0x10000, RZ ;  /* 0x00010000320b7824 */ /* 0x000fe200078e00ff */
[----:B------:R-:W-:-:S02]  /*3a20*/  F2FP.SATFINITE.E4M3.F32.PACK_AB_MERGE_C R18, RZ, R18, RZ ;  /* 0x00000012ff12723e */ /* 0x000fc400048070ff */
[----:B------:R-:W-:-:S01]  /*3a30*/  FADD R24, R38, R51 ;  /* 0x0000003326187221 */ /* 0x000fc20000000000 */
[----:B------:R-:W-:Y:S01]  /*3a40*/  PRMT R14, R14, 0x7604, R19 ;  /* 0x000076040e0e7816 */ /* 0x000fe20000000013 */
[----:B------:R-:W2:Y:S01]  /*3a50*/  MUFU.EX2 R40, R55 ;  /* 0x0000003700287308 */ /* 0x000ea20000000800 */
[----:B-1----:R-:W-:Y:S01]  /*3a60*/  @!P4 FMUL R43, R43, R43 ;  /* 0x0000002b2b2bc220 */ /* 0x002fe20000400000 */
[----:B------:R-:W-:Y:S01]  /*3a70*/  F2FP.SATFINITE.E4M3.F32.PACK_AB_MERGE_C R33, RZ, R33, RZ ;  /* 0x00000021ff21723e */ /* 0x000fe200048070ff */
[----:B------:R-:W-:Y:S01]  /*3a80*/  IMAD.MOV.U32 R19, RZ, RZ, 0x2130 ;  /* 0x00002130ff137424 */ /* 0x000fe200078e00ff */
[----:B------:R-:W-:Y:S01]  /*3a90*/  F2FP.SATFINITE.E4M3.F32.PACK_AB_MERGE_C R37, RZ, R37, RZ ;  /* 0x00000025ff25723e */ /* 0x000fe200048070ff */
[----:B------:R-:W-:-:S01]  /*3aa0*/  FADD R13, R30, R43 ;  /* 0x0000002b1e0d7221 */ /* 0x000fc20000000000 */
[----:B------:R-:W-:Y:S02]  /*3ab0*/  PRMT R28, R29, 0x7604, R28 ;  /* 0x000076041d1c7816 */ /* 0x000fe4000000001c */
[----:B------:R-:W-:Y:S01]  /*3ac0*/  PRMT R16, R16, 0x7604, R17 ;  /* 0x0000760410107816 */ /* 0x000fe20000000011 */
[----:B---3--:R-:W-:Y:S01]  /*3ad0*/  @!P5 FMUL R47, R47, R47 ;  /* 0x0000002f2f2fd220 */ /* 0x008fe20000400000 */
[----:B------:R-:W-:-:S01]  /*3ae0*/  FADD R13, R13, R24 ;  /* 0x000000180d0d7221 */ /* 0x000fc20000000000 */
[----:B------:R-:W-:Y:S01]  /*3af0*/  F2FP.SATFINITE.E4M3.F32.PACK_AB_MERGE_C R42, RZ, R42, RZ ;  /* 0x0000002aff2a723e */ /* 0x000fe200048070ff */
[----:B------:R-:W-:-:S02]  /*3b00*/  IMAD.MOV.U32 R17, RZ, RZ, 0x3021 ;  /* 0x00003021ff117424 */ /* 0x000fc400078e00ff */
[----:B------:R-:W-:Y:S01]  /*3b10*/  FADD R20, R34, R47 ;  /* 0x0000002f22147221 */ /* 0x000fe20000000000 */
[----:B------:R-:W-:Y:S02]  /*3b20*/  F2FP.SATFINITE.E4M3.F32.PACK_AB_MERGE_C R34, RZ, R34, RZ ;  /* 0x00000022ff22723e */ /* 0x000fe400048070ff */
[----:B------:R-:W-:Y:S01]  /*3b30*/  LOP3.LUT R18, R18, 0xffff, RZ, 0xc0, !PT ;  /* 0x0000ffff12127812 */ /* 0x000fe200078ec0ff */
[----:B--2---:R-:W-:Y:S01]  /*3b40*/  @!P3 FMUL R40, R40, R40 ;  /* 0x000000282828b220 */ /* 0x004fe20000400000 */
[----:B------:R-:W-:Y:S02]  /*3b50*/  LOP3.LUT R34, R34, 0xffff, RZ, 0xc0, !PT ;  /* 0x0000ffff22227812 */ /* 0x000fe400078ec0ff */
[----:B------:R-:W-:Y:S01]  /*3b60*/  F2FP.SATFINITE.E4M3.F32.PACK_AB_MERGE_C R35, RZ, R35, RZ ;  /* 0x00000023ff23723e */ /* 0x000fe200048070ff */
[----:B------:R-:W-:Y:S01]  /*3b70*/  FADD R25, R41, R40 ;  /* 0x0000002829197221 */ /* 0x000fe20000000000 */
[----:B------:R-:W-:Y:S02]  /*3b80*/  F2FP.SATFINITE.E4M3.F32.PACK_AB_MERGE_C R40, RZ, R40, RZ ;  /* 0x00000028ff28723e */ /* 0x000fe400048070ff */
[----:B------:R-:W-:Y:S01]  /*3b90*/  F2FP.SATFINITE.E4M3.F32.PACK_AB_MERGE_C R39, RZ, R39, RZ ;  /* 0x00000027ff27723e */ /* 0x000fe200048070ff */
[----:B------:R-:W-:-:S01]  /*3ba0*/  FADD R20, R20, R25 ;  /* 0x0000001914147221 */ /* 0x000fc20000000000 */
[----:B------:R-:W-:Y:S01]  /*3bb0*/  LOP3.LUT R14, R14, 0xff0000, R11, 0xf8, !PT ;  /* 0x00ff00000e0e7812 */ /* 0x000fe200078ef80b */
[----:B------:R-:W-:Y:S01]  /*3bc0*/  IMAD.SHL.U32 R11, R34, 0x1000000, RZ ;  /* 0x01000000220b7824 */ /* 0x000fe200078e00ff */
[----:B------:R-:W-:Y:S01]  /*3bd0*/  F2FP.SATFINITE.E4M3.F32.PACK_AB_MERGE_C R38, RZ, R38, RZ ;  /* 0x00000026ff26723e */ /* 0x000fe200048070ff */
[----:B------:R-:W-:-:S01]  /*3be0*/  FADD R13, R13, R20 ;  /* 0x000000140d0d7221 */ /* 0x000fc20000000000 */
[----:B------:R-:W-:Y:S01]  /*3bf0*/  F2FP.SATFINITE.E4M3.F32.PACK_AB_MERGE_C R41, RZ, R41, RZ ;  /* 0x00000029ff29723e */ /* 0x000fe200048070ff */
[----:B------:R-:W-:Y:S01]  /*3c00*/  IMAD.U32 R35, R35, 0x10000, RZ ;  /* 0x0001000023237824 */ /* 0x000fe200078e00ff */
[----:B------:R-:W-:Y:S01]  /*3c10*/  F2FP.SATFINITE.E4M3.F32.PACK_AB_MERGE_C R51, RZ, R51, RZ ;  /* 0x00000033ff33723e */ /* 0x000fe200048070ff */
[----:B------:R-:W-:-:S01]  /*3c20*/  FADD R46, R46, R13 ;  /* 0x0000000d2e2e7221 */ /* 0x000fc20000000000 */
[----:B------:R-:W-:Y:S01]  /*3c30*/  IMAD.U32 R13, R48, 0x10000, RZ ;  /* 0x00010000300d7824 */ /* 0x000fe200078e00ff */
[----:B------:R-:W-:Y:S01]  /*3c40*/  F2FP.SATFINITE.E4M3.F32.PACK_AB_MERGE_C R27, RZ, R27, RZ ;  /* 0x0000001bff1b723e */ /* 0x000fe200048070ff */
[----:B------:R-:W-:Y:S01]  /*3c50*/  IMAD.U32 R39, R39, 0x10000, RZ ;  /* 0x0001000027277824 */ /* 0x000fe200078e00ff */
[----:B------:R-:W-:-:S02]  /*3c60*/  F2FP.SATFINITE.E4M3.F32.PACK_AB_MERGE_C R30, RZ, R30, RZ ;  /* 0x0000001eff1e723e */ /* 0x000fc400048070ff */
[----:B------:R-:W-:Y:S01]  /*3c70*/  F2FP.SATFINITE.E4M3.F32.PACK_AB_MERGE_C R43, RZ, R43, RZ ;  /* 0x0000002bff2b723e */ /* 0x000fe200048070ff */
[----:B------:R-:W-:Y:S01]  /*3c80*/  IMAD.U32 R27, R27, 0x10000, RZ ;  /* 0x000100001b1b7824 */ /* 0x000fe200078e00ff */
[----:B------:R-:W-:Y:S02]  /*3c90*/  F2FP.SATFINITE.E4M3.F32.PACK_AB_MERGE_C R47, RZ, R47, RZ ;  /* 0x0000002fff2f723e */ /* 0x000fe400048070ff */
[----:B------:R-:W-:Y:S02]  /*3ca0*/  LOP3.LUT R32, R32, 0xff, RZ, 0xc0, !PT ;  /* 0x000000ff20207812 */ /* 0x000fe400078ec0ff */
[----:B------:R-:W-:Y:S02]  /*3cb0*/  LOP3.LUT R33, R33, 0xffff, RZ, 0xc0, !PT ;  /* 0x0000ffff21217812 */ /* 0x000fe400078ec0ff */
[----:B------:R-:W-:Y:S02]  /*3cc0*/  LOP3.LUT R37, R37, 0xffff, RZ, 0xc0, !PT ;  /* 0x0000ffff25257812 */ /* 0x000fe400078ec0ff */
[----:B------:R-:W-:-:S02]  /*3cd0*/  LOP3.LUT R28, R28, 0xff0000, R31, 0xf8, !PT ;  /* 0x00ff00001c1c7812 */ /* 0x000fc400078ef81f */
[----:B------:R-:W-:Y:S01]  /*3ce0*/  LOP3.LUT R16, R16, 0xff0000, R13, 0xf8, !PT ;  /* 0x00ff000010107812 */ /* 0x000fe200078ef80d */
[----:B------:R-:W-:Y:S01]  /*3cf0*/  IMAD.U32 R13, R42, 0x10000, RZ ;  /* 0x000100002a0d7824 */ /* 0x000fe200078e00ff */
[----:B------:R-:W-:Y:S02]  /*3d00*/  LOP3.LUT R40, R40, 0xffff, RZ, 0xc0, !PT ;  /* 0x0000ffff28287812 */ /* 0x000fe400078ec0ff */
[----:B------:R-:W-:Y:S02]  /*3d10*/  LOP3.LUT R52, R52, 0xff, RZ, 0xc0, !PT ;  /* 0x000000ff34347812 */ /* 0x000fe400078ec0ff */
[----:B------:R-:W-:Y:S02]  /*3d20*/  LOP3.LUT R53, R53, 0xffff, RZ, 0xc0, !PT ;  /* 0x0000ffff35357812 */ /* 0x000fe400078ec0ff */
[----:B------:R-:W-:Y:S02]  /*3d30*/  PRMT R18, R18, 0x7604, R21 ;  /* 0x0000760412127816 */ /* 0x000fe40000000015 */
[----:B------:R-:W-:-:S02]  /*3d40*/  LOP3.LUT R38, R38, 0xffff, RZ, 0xc0, !PT ;  /* 0x0000ffff26267812 */ /* 0x000fc400078ec0ff */
[----:B------:R-:W-:Y:S02]  /*3d50*/  LOP3.LUT R41, R41, 0xffff, RZ, 0xc0, !PT ;  /* 0x0000ffff29297812 */ /* 0x000fe400078ec0ff */
[----:B------:R-:W-:Y:S02]  /*3d60*/  LOP3.LUT R51, R51, 0xffff, RZ, 0xc0, !PT ;  /* 0x0000ffff33337812 */ /* 0x000fe400078ec0ff */
[----:B------:R-:W-:Y:S01]  /*3d70*/  LOP3.LUT R30, R30, 0xffff, RZ, 0xc0, !PT ;  /* 0x0000ffff1e1e7812 */ /* 0x000fe200078ec0ff */
[----:B------:R-:W-:Y:S01]  /*3d80*/  IMAD.SHL.U32 R41, R41, 0x1000000, RZ ;  /* 0x0100000029297824 */ /* 0x000fe200078e00ff */
[----:B------:R-:W-:Y:S01]  /*3d90*/  LOP3.LUT R43, R43, 0xffff, RZ, 0xc0, !PT ;  /* 0x0000ffff2b2b7812 */ /* 0x000fe200078ec0ff */
[----:B------:R-:W-:Y:S01]  /*3da0*/  IMAD.SHL.U32 R51, R51, 0x1000000, RZ ;  /* 0x0100000033337824 */ /* 0x000fe200078e00ff */
[----:B------:R-:W-:Y:S01]  /*3db0*/  LOP3.LUT R47, R47, 0xffff, RZ, 0xc0, !PT ;  /* 0x0000ffff2f2f7812 */ /* 0x000fe200078ec0ff */
[----:B------:R-:W-:Y:S01]  /*3dc0*/  IMAD.SHL.U32 R30, R30, 0x1000000, RZ ;  /* 0x010000001e1e7824 */ /* 0x000fe200078e00ff */
[----:B------:R-:W-:Y:S01]  /*3dd0*/  PRMT R32, R33, 0x7604, R32 ;  /* 0x0000760421207816 */ /* 0x000fe20000000020 */
[----:B------:R-:W-:Y:S01]  /*3de0*/  IMAD.SHL.U32 R43, R43, 0x1000000, RZ ;  /* 0x010000002b2b7824 */ /* 0x000fe200078e00ff */
[----:B------:R-:W-:Y:S01]  /*3df0*/  PRMT R36, R37, 0x7604, R36 ;  /* 0x0000760425247816 */ /* 0x000fe20000000024 */
[----:B------:R-:W-:Y:S01]  /*3e00*/  IMAD.SHL.U32 R47, R47, 0x1000000, RZ ;  /* 0x010000002f2f7824 */ /* 0x000fe200078e00ff */
[----:B------:R-:W-:Y:S01]  /*3e10*/  LOP3.LUT R28, R28, R11, RZ, 0xfc, !PT ;  /* 0x0000000b1c1c7212 */ /* 0x000fe200078efcff */
[----:B------:R-:W-:Y:S01]  /*3e20*/  IMAD.SHL.U32 R11, R40, 0x1000000, RZ ;  /* 0x01000000280b7824 */ /* 0x000fe200078e00ff */
[----:B------:R-:W-:-:S02]  /*3e30*/  PRMT R52, R53, 0x7604, R52 ;  /* 0x0000760435347816 */ /* 0x000fc40000000034 */
[----:B------:R-:W-:Y:S01]  /*3e40*/  LOP3.LUT R18, R18, 0xff0000, R13, 0xf8, !PT ;  /* 0x00ff000012127812 */ /* 0x000fe200078ef80d */
[----:B------:R-:W-:Y:S01]  /*3e50*/  IMAD.SHL.U32 R13, R38, 0x1000000, RZ ;  /* 0x01000000260d7824 */ /* 0x000fe200078e00ff */
[----:B------:R-:W-:Y:S02]  /*3e60*/  FSETP.GEU.AND P2, PT, R12, -126, PT ;  /* 0xc2fc00000c00780b */ /* 0x000fe40003f4e000 */
[----:B------:R-:W-:Y:S02]  /*3e70*/  FSETP.GEU.AND P3, PT, R45, -126, PT ;  /* 0xc2fc00002d00780b */ /* 0x000fe40003f6e000 */
[----:B------:R-:W-:Y:S02]  /*3e80*/  LOP3.LUT R32, R32, 0xff0000, R35, 0xf8, !PT ;  /* 0x00ff000020207812 */ /* 0x000fe400078ef823 */
[----:B------:R-:W-:Y:S02]  /*3e90*/  LOP3.LUT R36, R36, 0xff0000, R39, 0xf8, !PT ;  /* 0x00ff000024247812 */ /* 0x000fe400078ef827 */
[----:B------:R-:W-:-:S02]  /*3ea0*/  LOP3.LUT R27, R52, 0xff0000, R27, 0xf8, !PT ;  /* 0x00ff0000341b7812 */ /* 0x000fc400078ef81b */
[----:B------:R-:W-:Y:S02]  /*3eb0*/  LOP3.LUT R11, R18, R11, RZ, 0xfc, !PT ;  /* 0x0000000b120b7212 */ /* 0x000fe400078efcff */
[----:B------:R-:W-:Y:S01]  /*3ec0*/  SHF.R.U32.HI R18, RZ, R0, R17 ;  /* 0x00000000ff127219 */ /* 0x000fe20000011611 */
[----:B------:R-:W-:Y:S01]  /*3ed0*/  @!P2 FMUL R12, R12, 0.5 ;  /* 0x3f0000000c0ca820 */ /* 0x000fe20000400000 */
[----:B------:R-:W-:Y:S01]  /*3ee0*/  LOP3.LUT R13, R32, R13, RZ, 0xfc, !PT ;  /* 0x0000000d200d7212 */ /* 0x000fe200078efcff */
[----:B------:R-:W-:Y:S01]  /*3ef0*/  @!P3 FMUL R45, R45, 0.5 ;  /* 0x3f0000002d2db820 */ /* 0x000fe20000400000 */
[----:B------:R-:W-:Y:S02]  /*3f00*/  LOP3.LUT R36, R36, R41, RZ, 0xfc, !PT ;  /* 0x0000002924247212 */ /* 0x000fe400078efcff */
[----:B------:R-:W-:Y:S01]  /*3f10*/  LOP3.LUT R14, R14, R51, RZ, 0xfc, !PT ;  /* 0x000000330e0e7212 */ /* 0x000fe200078efcff */
[----:B------:R-:W1:Y:S01]  /*3f20*/  MUFU.EX2 R12, R12 ;  /* 0x0000000c000c7308 */ /* 0x000e620000000800 */
[----:B------:R-:W-:-:S02]  /*3f30*/  LOP3.LUT R27, R27, R30, RZ, 0xfc, !PT ;  /* 0x0000001e1b1b7212 */ /* 0x000fc400078efcff */
[----:B------:R-:W-:Y:S02]  /*3f40*/  LOP3.LUT R10, R10, R43, RZ, 0xfc, !PT ;  /* 0x0000002b0a0a7212 */ /* 0x000fe400078efcff */
[----:B------:R-:W-:Y:S02]  /*3f50*/  LOP3.LUT R47, R16, R47, RZ, 0xfc, !PT ;  /* 0x0000002f102f7212 */ /* 0x000fe400078efcff */
[----:B------:R-:W-:Y:S01]  /*3f60*/  SHF.R.U32.HI R21, RZ, R0, R19 ;  /* 0x00000000ff157219 */ /* 0x000fe20000011613 */
[----:B------:R-:W2:Y:S01]  /*3f70*/  MUFU.EX2 R45, R45 ;  /* 0x0000002d002d7308 */ /* 0x000ea20000000800 */
[----:B------:R-:W-:Y:S02]  /*3f80*/  LOP3.LUT R20, R18, 0xf, RZ, 0xc0, !PT ;  /* 0x0000000f12147812 */ /* 0x000fe400078ec0ff */
[----:B------:R-:W-:Y:S02]  /*3f90*/  SEL R16, R36, R13, P6 ;  /* 0x0000000d24107207 */ /* 0x000fe40003000000 */
[----:B------:R-:W-:-:S02]  /*3fa0*/  SEL R18, R11, R14, P6 ;  /* 0x0000000e0b127207 */ /* 0x000fc40003000000 */
[----:B------:R-:W-:Y:S02]  /*3fb0*/  SEL R15, R28, R27, P6 ;  /* 0x0000001b1c0f7207 */ /* 0x000fe40003000000 */
[----:B------:R-:W-:Y:S01]  /*3fc0*/  SEL R13, R13, R36, P6 ;  /* 0x000000240d0d7207 */ /* 0x000fe20003000000 */
[----:B------:R-:W-:Y:S01]  /*3fd0*/  SHFL.IDX PT, R16, R16, R20, 0x1c1f ;  /* 0x001c1f1410107589 */ /* 0x000fe200000e0000 */
[----:B------:R-:W-:Y:S01]  /*3fe0*/  SEL R17, R47, R10, P6 ;  /* 0x0000000a2f117207 */ /* 0x000fe20003000000 */
[----:B-1----:R-:W-:Y:S01]  /*3ff0*/  @!P2 FMUL R12, R12, R12 ;  /* 0x0000000c0c0ca220 */ /* 0x002fe20000400000 */
[----:B------:R-:W-:Y:S01]  /*4000*/  SEL R11, R14, R11, P6 ;  /* 0x0000000b0e0b7207 */ /* 0x000fe20003000000 */
[----:B------:R-:W-:Y:S01]  /*4010*/  SHFL.IDX PT, R15, R15, R20, 0x1c1f ;  /* 0x001c1f140f0f7589 */ /* 0x000fe200000e0000 */
[----:B------:R-:W-:Y:S01]  /*4020*/  SEL R27, R27, R28, P6 ;  /* 0x0000001c1b1b7207 */ /* 0x000fe20003000000 */
[----:B------:R-:W-:Y:S01]  /*4030*/  FFMA R7, R12, R7, R23 ;  /* 0x000000070c077223 */ /* 0x000fe20000000017 */
[----:B------:R-:W-:Y:S01]  /*4040*/  SEL R47, R10, R47, P6 ;  /* 0x0000002f0a2f7207 */ /* 0x000fe20003000000 */
[----:B------:R-:W-:Y:S01]  /*4050*/  SHFL.IDX PT, R17, R17, R20, 0x1c1f ;  /* 0x001c1f1411117589 */ /* 0x000fe200000e0000 */
[----:B------:R-:W-:Y:S01]  /*4060*/  LOP3.LUT R22, R21, 0xf, RZ, 0xc0, !PT ;  /* 0x0000000f15167812 */ /* 0x000fe200078ec0ff */
[----:B--2---:R-:W-:Y:S01]  /*4070*/  @!P3 FMUL R45, R45, R45 ;  /* 0x0000002d2d2db220 */ /* 0x004fe20000400000 */
[----:B------:R-:W-:Y:S01]  /*4080*/  SHF.L.U32 R19, R9, 0x1f, RZ ;  /* 0x0000001f09137819 */ /* 0x000fe200000006ff */
[----:B------:R-:W-:Y:S01]  /*4090*/  SHFL.IDX PT, R18, R18, R20, 0x1c1f ;  /* 0x001c1f1412127589 */ /* 0x000fe200000e0000 */
[----:B------:R-:W-:Y:S01]  /*40a0*/  FMUL R56, R56, R12 ;  /* 0x0000000c38387220 */ /* 0x000fe20000400000 */
[----:B------:R-:W-:Y:S01]  /*40b0*/  FFMA R8, R45, R8, R46 ;  /* 0x000000082d087223 */ /* 0x000fe2000000002e */
[----:B------:R1:W2:Y:S01]  /*40c0*/  SYNCS.PHASECHK.TRANS64.TRYWAIT P2, [UR6+0x3800], R19 ;  /* 0x00380013ff0075a7 */ /* 0x0002a20008040146 */
[----:B------:R-:W3:Y:S01]  /*40d0*/  SHFL.IDX PT, R10, R27, R22, 0x1c1f ;  /* 0x001c1f161b0a7589 */ /* 0x000ee200000e0000 */
[-C--:B------:R-:W-:Y:S01]  /*40e0*/  FMUL R57, R57, R12.reuse ;  /* 0x0000000c39397220 */ /* 0x080fe20000400000 */
[-C--:B------:R-:W-:Y:S01]  /*40f0*/  FMUL R60, R60, R12.reuse ;  /* 0x0000000c3c3c7220 */ /* 0x080fe20000400000 */
[-C--:B------:R-:W-:Y:S01]  /*4100*/  FMUL R61, R61, R12.reuse ;  /* 0x0000000c3d3d7220 */ /* 0x080fe20000400000 */
[----:B------:R-:W4:Y:S01]  /*4110*/  SHFL.IDX PT, R13, R13, R22, 0x1c1f ;  /* 0x001c1f160d0d7589 */ /* 0x000f2200000e0000 */
[-C--:B------:R-:W-:Y:S01]  /*4120*/  FMUL R64, R64, R12.reuse ;  /* 0x0000000c40407220 */ /* 0x080fe20000400000 */
[-C--:B------:R-:W-:Y:S01]  /*4130*/  FMUL R65, R65, R12.reuse ;  /* 0x0000000c41417220 */ /* 0x080fe20000400000 */
[-C--:B------:R-:W-:Y:S01]  /*4140*/  FMUL R68, R68, R12.reuse ;  /* 0x0000000c44447220 */ /* 0x080fe20000400000 */
[----:B------:R-:W5:Y:S01]  /*4150*/  SHFL.IDX PT, R14, R47, R22, 0x1c1f ;  /* 0x001c1f162f0e7589 */ /* 0x000f6200000e0000 */
[----:B------:R-:W-:Y:S01]  /*4160*/  FMUL R69, R69, R12 ;  /* 0x0000000c45457220 */ /* 0x000fe20000400000 */
[-C--:B------:R-:W-:Y:S01]  /*4170*/  FMUL R58, R58, R45.reuse ;  /* 0x0000002d3a3a7220 */ /* 0x080fe20000400000 */
[-C--:B------:R-:W-:Y:S01]  /*4180*/  FMUL R59, R59, R45.reuse ;  /* 0x0000002d3b3b7220 */ /* 0x080fe20000400000 */
[----:B------:R-:W1:Y:S01]  /*4190*/  SHFL.IDX PT, R11, R11, R22, 0x1c1f ;  /* 0x001c1f160b0b7589 */ /* 0x000e6200000e0000 */
[-C--:B------:R-:W-:Y:S01]  /*41a0*/  FMUL R62, R62, R45.reuse ;  /* 0x0000002d3e3e7220 */ /* 0x080fe20000400000 */
[-C--:B------:R-:W-:Y:S01]  /*41b0*/  FMUL R63, R63, R45.reuse ;  /* 0x0000002d3f3f7220 */ /* 0x080fe20000400000 */
[-C--:B------:R-:W-:Y:S01]  /*41c0*/  FMUL R66, R66, R45.reuse ;  /* 0x0000002d42427220 */ /* 0x080fe20000400000 */
[-C--:B------:R-:W-:Y:S01]  /*41d0*/  FMUL R67, R67, R45.reuse ;  /* 0x0000002d43437220 */ /* 0x080fe20000400000 */
[-C--:B------:R-:W-:Y:S01]  /*41e0*/  FMUL R70, R70, R45.reuse ;  /* 0x0000002d46467220 */ /* 0x080fe20000400000 */
[----:B------:R-:W-:Y:S01]  /*41f0*/  FMUL R71, R71, R45 ;  /* 0x0000002d47477220 */ /* 0x000fe20000400000 */
[----:B---3--:R-:W-:-:S02]  /*4200*/  PRMT R24, R15, R5, R10 ;  /* 0x000000050f187216 */ /* 0x008fc4000000000a */
[-C--:B------:R-:W-:Y:S02]  /*4210*/  PRMT R25, R15, R6.reuse, R10 ;  /* 0x000000060f197216 */ /* 0x080fe4000000000a */
[CCC-:B----4-:R-:W-:Y:S02]  /*4220*/  PRMT R26, R16.reuse, R5.reuse, R13.reuse ;  /* 0x00000005101a7216 */ /* 0x1d0fe4000000000d */
[-C--:B------:R-:W-:Y:S02]  /*4230*/  PRMT R27, R16, R6.reuse, R13 ;  /* 0x00000006101b7216 */ /* 0x080fe4000000000d */
[CCC-:B-----5:R-:W-:Y:S02]  /*4240*/  PRMT R36, R17.reuse, R5.reuse, R14.reuse ;  /* 0x0000000511247216 */ /* 0x1e0fe4000000000e */
[----:B------:R-:W-:Y:S02]  /*4250*/  PRMT R37, R17, R6, R14 ;  /* 0x0000000611257216 */ /* 0x000fe4000000000e */
[----:B-1----:R-:W-:-:S02]  /*4260*/  PRMT R38, R18, R5, R11 ;  /* 0x0000000512267216 */ /* 0x002fc4000000000b */
[----:B------:R-:W-:Y:S01]  /*4270*/  PRMT R39, R18, R6, R11 ;  /* 0x0000000612277216 */ /* 0x000fe2000000000b */
[----:B--2---:R-:W-:Y:S06]  /*4280*/  @!P0 BRA `(.L_x_27) ;  /* 0x0000000000048947 */ /* 0x004fec0003800000 */
[----:B------:R-:W-:Y:S01]  /*4290*/  BPT.TRAP 0x1 ;  /* 0x000000040000795c */ /* 0x000fe20000300000 */
.L_x_27:
[----:B------:R-:W-:Y:S05]  /*42a0*/  @P2 BRA `(.L_x_28) ;  /* 0x0000000000082947 */ /* 0x000fea0003800000 */
[----:B------:R-:W1:Y:S02]  /*42b0*/  SYNCS.PHASECHK.TRANS64.TRYWAIT P2, [UR6+0x3800], R19 ;  /* 0x00380013ff0075a7 */ /* 0x000e640008040146 */
[----:B-1----:R-:W-:Y:S05]  /*42c0*/  @!P2 BRA `(.L_x_29) ;  /* 0x000000240038a947 */ /* 0x002fea0003800000 */
.L_x_28:
[----:B------:R-:W-:Y:S01]  /*42d0*/  ULEA UR6, UR8, UR10, 0x7 ;  /* 0x0000000a08067291 */ /* 0x000fe2000f8e383f */
[----:B------:R-:W-:Y:S01]  /*42e0*/  WARPGROUP.ARRIVE ;  /* 0x00000000000079c5 */ /* 0x000fe20000000000 */
[----:B------:R-:W-:-:S07]  /*42f0*/  UMOV UR7, 0x80000020 ;  /* 0x8000002000077882 */ /* 0x000fce0000000000 */
[----:B------:R-:W-:Y:S01]  /*4300*/  QGMMA.64x32x32.F32.E4M3.E4M3 R56, R24, gdesc[UR4], R56, gsb0 ;  /* 0x0060000418387df3 */ /* 0x000fe20008000838 */
        /* <DEDUP_REMOVED lines=8> */
.L_x_30:
[----:B------:R-:W-:-:S04]  /*4390*/  ULEA UR6, UR9, UR37, 0x3 ;  /* 0x0000002509067291 */ /* 0x000fc8000f8e183f */
[----:B------:R-:W-:-:S04]  /*43a0*/  UIADD3 UR6, UR6, 0x3828, URZ ;  /* 0x0000382806067890 */ /* 0x000fc8000fffe03f */
[----:B------:R-:W-:-:S09]  /*43b0*/  UPRMT UR6, URZ, 0x654, UR6 ;  /* 0x000006543f067896 */ /* 0x000fd20008000006 */
[----:B------:R-:W-:Y:S01]  /*43c0*/  SYNCS.ARRIVE.TRANS64.RED.A1T0 RZ, [UR6], RZ ;  /* 0x000000ffffff79a7 */ /* 0x000fe20008100406 */
[----:B------:R-:W-:Y:S05]  /*43d0*/  @P1 BRA `(.L_x_31) ;  /* 0x0000000000041947 */ /* 0x000fea0003800000 */
[----:B------:R-:W-:Y:S01]  /*43e0*/  BPT.TRAP 0x1 ;  /* 0x000000040000795c */ /* 0x000fe20000300000 */
.L_x_31:
[----:B------:R-:W-:-:S04]  /*43f0*/  UIADD3 UR9, UR9, 0x1, URZ ;  /* 0x0000000109097890 */ /* 0x000fc8000fffe03f */
[----:B------:R-:W-:-:S04]  /*4400*/  UISETP.NE.AND UP0, UPT, UR9, 0x5, UPT ;  /* 0x000000050900788c */ /* 0x000fc8000bf05270 */
[----:B------:R-:W-:Y:S01]  /*4410*/  USEL UR9, UR9, URZ, UP0 ;  /* 0x0000003f09097287 */ /* 0x000fe20008000000 */
[----:B------:R-:W-:Y:S11]  /*4420*/  @!P0 BRA `(.L_x_32) ;  /* 0x0000000000048947 */ /* 0x000ff60003800000 */
[----:B------:R-:W-:Y:S01]  /*4430*/  BPT.TRAP 0x1 ;  /* 0x000000040000795c */ /* 0x000fe20000300000 */
.L_x_32:
[----:B------:R-:W-:-:S04]  /*4440*/  ULEA UR6, UR9, UR37, 0x3 ;  /* 0x0000002509067291 */ /* 0x000fc8000f8e183f */
[----:B------:R-:W-:-:S04]  /*4450*/  UIADD3 UR6, UR6, 0x3828, URZ ;  /* 0x0000382806067890 */ /* 0x000fc8000fffe03f */
[----:B------:R-:W-:-:S09]  /*4460*/  UPRMT UR6, URZ, 0x654, UR6 ;  /* 0x000006543f067896 */ /* 0x000fd20008000006 */
[----:B------:R-:W-:Y:S01]  /*4470*/  SYNCS.ARRIVE.TRANS64.RED.A1T0 RZ, [UR6], RZ ;  /* 0x000000ffffff79a7 */ /* 0x000fe20008100406 */
[----:B------:R-:W-:Y:S05]  /*4480*/  @P1 BRA `(.L_x_33) ;  /* 0x0000000000041947 */ /* 0x000fea0003800000 */
[----:B------:R-:W-:Y:S01]  /*4490*/  BPT.TRAP 0x1 ;  /* 0x000000040000795c */ /* 0x000fe20000300000 */
.L_x_33:
[----:B------:R-:W-:Y:S01]  /*44a0*/  UIADD3 UR8, UR8, 0x1, URZ ;  /* 0x0000000108087890 */ /* 0x000fe2000fffe03f */
[C---:B------:R-:W-:Y:S01]  /*44b0*/  ISETP.GT.AND P2, PT, R2.reuse, 0x2, PT ;  /* 0x000000020200780c */ /* 0x040fe20003f44270 */
[----:B------:R-:W-:Y:S01]  /*44c0*/  UIADD3 UR9, UR9, 0x1, URZ ;  /* 0x0000000109097890 */ /* 0x000fe2000fffe03f */
[----:B------:R-:W-:Y:S01]  /*44d0*/  VIADD R2, R2, 0xffffffff ;  /* 0xffffffff02027836 */ /* 0x000fe20000000000 */
[----:B------:R-:W-:Y:S01]  /*44e0*/  UISETP.NE.AND UP2, UPT, UR8, 0x5, UPT ;  /* 0x000000050800788c */ /* 0x000fe2000bf45270 */
[----:B------:R-:W-:Y:S01]  /*44f0*/  IMAD.MOV.U32 R11, RZ, RZ, R3 ;  /* 0x000000ffff0b7224 */ /* 0x000fe200078e0003 */
[----:B------:R-:W-:Y:S01]  /*4500*/  UISETP.NE.AND UP0, UPT, UR9, 0x5, UPT ;  /* 0x000000050900788c */ /* 0x000fe2000bf05270 */
[----:B------:R-:W-:Y:S01]  /*4510*/  IMAD.MOV.U32 R13, RZ, RZ, R4 ;  /* 0x000000ffff0d7224 */ /* 0x000fe200078e0004 */
[----:B------:R-:W-:Y:S02]  /*4520*/  USEL UR6, URZ, 0x1, UP2 ;  /* 0x000000013f067887 */ /* 0x000fe40009000000 */
[----:B------:R-:W-:-:S02]  /*4530*/  USEL UR9, UR9, URZ, UP0 ;  /* 0x0000003f09097287 */ /* 0x000fc40008000000 */
[----:B------:R-:W-:Y:S02]  /*4540*/  USEL UR8, UR8, URZ, UP2 ;  /* 0x0000003f08087287 */ /* 0x000fe40009000000 */
[----:B------:R-:W-:Y:S01]  /*4550*/  LOP3.LUT R9, R9, UR6, RZ, 0x3c, !PT ;  /* 0x0000000609097c12 */ /* 0x000fe2000f8e3cff */
[----:B------:R-:W-:Y:S09]  /*4560*/  @P2 BRA `(.L_x_34) ;  /* 0xffffffe000cc2947 */ /* 0x000ff2000383ffff */
.L_x_23:
[----:B------:R-:W2:Y:S01]  /*4570*/  SHFL.BFLY PT, R0, R7, 0x1, 0x1f ;  /* 0x0c201f0007007f89 */ /* 0x000ea200000e0000 */
[----:B------:R-:W-:Y:S01]  /*4580*/  BSSY B0, `(.L_x_35) ;  /* 0x0000023000007945 */ /* 0x000fe20003800000 */
[----:B-1----:R-:W-:Y:S02]  /*4590*/  IMAD.MOV.U32 R10, RZ, RZ, 0x3f800000 ;  /* 0x3f800000ff0a7424 */ /* 0x002fe400078e00ff */
[----:B------:R-:W1:Y:S01]  /*45a0*/  SHFL.BFLY PT, R5, R8, 0x1, 0x1f ;  /* 0x0c201f0008057f89 */ /* 0x000e6200000e0000 */
[----:B------:R-:W-:Y:S02]  /*45b0*/  IMAD.MOV.U32 R6, RZ, RZ, 0x3f800000 ;  /* 0x3f800000ff067424 */ /* 0x000fe400078e00ff */
[----:B------:R-:W-:Y:S02]  /*45c0*/  IMAD.MOV.U32 R11, RZ, RZ, 0x7f800000 ;  /* 0x7f800000ff0b7424 */ /* 0x000fe400078e00ff */
[----:B--2---:R-:W-:Y:S01]  /*45d0*/  FADD R0, R0, R7 ;  /* 0x0000000700007221 */ /* 0x004fe20000000000 */
[----:B-1----:R-:W-:-:S04]  /*45e0*/  FADD R14, R5, R8 ;  /* 0x00000008050e7221 */ /* 0x002fc80000000000 */
[----:B------:R-:W1:Y:S04]  /*45f0*/  SHFL.BFLY PT, R9, R0, 0x2, 0x1f ;  /* 0x0c401f0000097f89 */ /* 0x000e6800000e0000 */
[----:B------:R-:W2:Y:S01]  /*4600*/  SHFL.BFLY PT, R15, R14, 0x2, 0x1f ;  /* 0x0c401f000e0f7f89 */ /* 0x000ea200000e0000 */
[C---:B-1----:R-:W-:Y:S01]  /*4610*/  FSETP.NE.AND P0, PT, R0.reuse, -R9, PT ;  /* 0x800000090000720b */ /* 0x042fe20003f05000 */
[----:B------:R-:W-:Y:S01]  /*4620*/  FADD R2, R0, R9 ;  /* 0x0000000900027221 */ /* 0x000fe20000000000 */
[----:B------:R-:W-:Y:S02]  /*4630*/  IMAD.MOV.U32 R9, RZ, RZ, 0x7f800000 ;  /* 0x7f800000ff097424 */ /* 0x000fe400078e00ff */
[----:B--2---:R-:W-:-:S09]  /*4640*/  FADD R5, R14, R15 ;  /* 0x0000000f0e057221 */ /* 0x004fd20000000000 */
[----:B------:R-:W-:Y:S05]  /*4650*/  @!P0 BRA `(.L_x_36) ;  /* 0x0000000000548947 */ /* 0x000fea0003800000 */
[----:B------:R-:W-:Y:S01]  /*4660*/  VIADD R0, R2, 0x1800000 ;  /* 0x0180000002007836 */ /* 0x000fe20000000000 */
[----:B------:R-:W-:Y:S04]  /*4670*/  BSSY B1, `(.L_x_37) ;  /* 0x000000c000017945 */ /* 0x000fe80003800000 */
[----:B------:R-:W-:-:S04]  /*4680*/  LOP3.LUT R0, R0, 0x7f800000, RZ, 0xc0, !PT ;  /* 0x7f80000000007812 */ /* 0x000fc800078ec0ff */
[----:B------:R-:W-:-:S13]  /*4690*/  ISETP.GT.U32.AND P0, PT, R0, 0x1ffffff, PT ;  /* 0x01ffffff0000780c */ /* 0x000fda0003f04070 */
[----:B------:R-:W-:Y:S05]  /*46a0*/  @P0 BRA `(.L_x_38) ;  /* 0x0000000000100947 */ /* 0x000fea0003800000 */
[----:B------:R-:W-:-:S07]  /*46b0*/  MOV R12, 0x46d0 ;  /* 0x000046d0000c7802 */ /* 0x000fce0000000f00 */
[----:B------:R-:W-:Y:S05]  /*46c0*/  CALL.REL.NOINC `($__internal_0_$__cuda_sm20_rcp_rn_f32_slowpath) ;  /* 0x0000002000e07944 */ /* 0x000fea0003c00000 */
[----:B------:R-:W-:Y:S01]  /*46d0*/  IMAD.MOV.U32 R6, RZ, RZ, R0 ;  /* 0x000000ffff067224 */ /* 0x000fe200078e0000 */
[----:B------:R-:W-:Y:S06]  /*46e0*/  BRA `(.L_x_39) ;  /* 0x0000000000107947 */ /* 0x000fec0003800000 */
.L_x_38:
[----:B------:R-:W1:Y:S02]  /*46f0*/  MUFU.RCP R7, R2 ;  /* 0x0000000200077308 */ /* 0x000e640000001000 */
[----:B-1----:R-:W-:-:S04]  /*4700*/  FFMA R0, R2, R7, -1 ;  /* 0xbf80000002007423 */ /* 0x002fc80000000007 */
[----:B------:R-:W-:-:S04]  /*4710*/  FADD.FTZ R0, -R0, -RZ ;  /* 0x800000ff00007221 */ /* 0x000fc80000010100 */
[----:B------:R-:W-:-:S07]  /*4720*/  FFMA R6, R7, R0, R7 ;  /* 0x0000000007067223 */ /* 0x000fce0000000007 */
.L_x_39:
[----:B------:R-:W-:Y:S05]  /*4730*/  BSYNC B1 ;  /* 0x0000000000017941 */ /* 0x000fea0003800000 */
.L_x_37:
[----:B------:R-:W-:Y:S01]  /*4740*/  FSETP.GEU.AND P0, PT, |R2|, 1.175494350822287508e-38, PT ;  /* 0x008000000200780b */ /* 0x000fe20003f0e200 */
[----:B------:R-:W-:-:S12]  /*4750*/  ULDC UR4, c[0x0][0x600] ;  /* 0x0001800000047ab9 */ /* 0x000fd80000000800 */
[----:B------:R-:W-:-:S04]  /*4760*/  @!P0 FMUL R2, R2, 16777216 ;  /* 0x4b80000002028820 */ /* 0x000fc80000400000 */
[----:B------:R-:W1:Y:S02]  /*4770*/  MUFU.LG2 R0, R2 ;  /* 0x0000000200007308 */ /* 0x000e640000000c00 */
[----:B-1----:R-:W-:-:S04]  /*4780*/  @!P0 FADD R0, R0, -24 ;  /* 0xc1c0000000008421 */ /* 0x002fc80000000000 */
[----:B------:R-:W-:-:S04]  /*4790*/  FMUL R0, R0, 0.69314718246459960938 ;  /* 0x3f31721800007820 */ /* 0x000fc80000400000 */
[----:B------:R-:W-:-:S07]  /*47a0*/  FFMA R11, R3, UR4, R0 ;  /* 0x00000004030b7c23 */ /* 0x000fce0008000000 */
.L_x_36:
[----:B------:R-:W-:Y:S05]  /*47b0*/  BSYNC B0 ;  /* 0x0000000000007941 */ /* 0x000fea0003800000 */
.L_x_35:
[----:B------:R-:W-:Y:S01]  /*47c0*/  FSETP.NE.AND P0, PT, R14, -R15, PT ;  /* 0x8000000f0e00720b */ /* 0x000fe20003f05000 */
[----:B------:R-:W-:Y:S01]  /*47d0*/  ULDC UR4, c[0x0][0x608] ;  /* 0x0001820000047ab9 */ /* 0x000fe20000000800 */
[----:B------:R-:W-:Y:S01]  /*47e0*/  BSSY B0, `(.L_x_40) ;  /* 0x0000021000007945 */ /* 0x000fe20003800000 */
[----:B------:R-:W-:-:S04]  /*47f0*/  FMUL R6, R6, UR4 ;  /* 0x0000000406067c20 */ /* 0x000fc80008400000 */
[-C--:B------:R-:W-:Y:S01]  /*4800*/  FMUL R23, R56, R6.reuse ;  /* 0x0000000638177220 */ /* 0x080fe20000400000 */
[-C--:B------:R-:W-:Y:S01]  /*4810*/  FMUL R57, R57, R6.reuse ;  /* 0x0000000639397220 */ /* 0x080fe20000400000 */
[-C--:B------:R-:W-:Y:S01]  /*4820*/  FMUL R25, R60, R6.reuse ;  /* 0x000000063c197220 */ /* 0x080fe20000400000 */
[-C--:B------:R-:W-:Y:S01]  /*4830*/  FMUL R61, R61, R6.reuse ;  /* 0x000000063d3d7220 */ /* 0x080fe20000400000 */
[-C--:B------:R-:W-:Y:S01]  /*4840*/  FMUL R27, R64, R6.reuse ;  /* 0x00000006401b7220 */ /* 0x080fe20000400000 */
[-C--:B------:R-:W-:Y:S01]  /*4850*/  FMUL R65, R65, R6.reuse ;  /* 0x0000000641417220 */ /* 0x080fe20000400000 */
[-C--:B------:R-:W-:Y:S01]  /*4860*/  FMUL R29, R68, R6.reuse ;  /* 0x00000006441d7220 */ /* 0x080fe20000400000 */
[----:B------:R-:W-:Y:S01]  /*4870*/  FMUL R69, R69, R6 ;  /* 0x0000000645457220 */ /* 0x000fe20000400000 */
[----:B------:R-:W-:Y:S06]  /*4880*/  @!P0 BRA `(.L_x_41) ;  /* 0x0000000000588947 */ /* 0x000fec0003800000 */
[----:B------:R-:W-:Y:S01]  /*4890*/  VIADD R0, R5, 0x1800000 ;  /* 0x0180000005007836 */ /* 0x000fe20000000000 */
[----:B------:R-:W-:Y:S04]  /*48a0*/  BSSY B1, `(.L_x_42) ;  /* 0x000000d000017945 */ /* 0x000fe80003800000 */
[----:B------:R-:W-:-:S04]  /*48b0*/  LOP3.LUT R0, R0, 0x7f800000, RZ, 0xc0, !PT ;  /* 0x7f80000000007812 */ /* 0x000fc800078ec0ff */
[----:B------:R-:W-:-:S13]  /*48c0*/  ISETP.GT.U32.AND P0, PT, R0, 0x1ffffff, PT ;  /* 0x01ffffff0000780c */ /* 0x000fda0003f04070 */
[----:B------:R-:W-:Y:S05]  /*48d0*/  @P0 BRA `(.L_x_43) ;  /* 0x0000000000140947 */ /* 0x000fea0003800000 */
[----:B------:R-:W-:Y:S01]  /*48e0*/  IMAD.MOV.U32 R2, RZ, RZ, R5 ;  /* 0x000000ffff027224 */ /* 0x000fe200078e0005 */
[----:B------:R-:W-:-:S07]  /*48f0*/  MOV R12, 0x4910 ;  /* 0x00004910000c7802 */ /* 0x000fce0000000f00 */
[----:B------:R-:W-:Y:S05]  /*4900*/  CALL.REL.NOINC `($__internal_0_$__cuda_sm20_rcp_rn_f32_slowpath) ;  /* 0x0000002000507944 */ /* 0x000fea0003c00000 */
[----:B------:R-:W-:Y:S01]  /*4910*/  IMAD.MOV.U32 R10, RZ, RZ, R0 ;  /* 0x000000ffff0a7224 */ /* 0x000fe200078e0000 */
[----:B------:R-:W-:Y:S06]  /*4920*/  BRA `(.L_x_44) ;  /* 0x0000000000107947 */ /* 0x000fec0003800000 */
.L_x_43:
[----:B------:R-:W1:Y:S02]  /*4930*/  MUFU.RCP R10, R5 ;  /* 0x00000005000a7308 */ /* 0x000e640000001000 */
[----:B-1----:R-:W-:-:S04]  /*4940*/  FFMA R0, R5, R10, -1 ;  /* 0xbf80000005007423 */ /* 0x002fc8000000000a */
[----:B------:R-:W-:-:S04]  /*4950*/  FADD.FTZ R3, -R0, -RZ ;  /* 0x800000ff00037221 */ /* 0x000fc80000010100 */
[----:B------:R-:W-:-:S07]  /*4960*/  FFMA R10, R10, R3, R10 ;  /* 0x000000030a0a7223 */ /* 0x000fce000000000a */
.L_x_44:
[----:B------:R-:W-:Y:S05]  /*4970*/  BSYNC B1 ;  /* 0x0000000000017941 */ /* 0x000fea0003800000 */
.L_x_42:
[----:B------:R-:W-:Y:S01]  /*4980*/  FSETP.GEU.AND P0, PT, |R5|, 1.175494350822287508e-38, PT ;  /* 0x008000000500780b */ /* 0x000fe20003f0e200 */
[----:B------:R-:W-:-:S12]  /*4990*/  ULDC UR4, c[0x0][0x600] ;  /* 0x0001800000047ab9 */ /* 0x000fd80000000800 */
[----:B------:R-:W-:-:S04]  /*49a0*/  @!P0 FMUL R5, R5, 16777216 ;  /* 0x4b80000005058820 */ /* 0x000fc80000400000 */
[----:B------:R-:W1:Y:S02]  /*49b0*/  MUFU.LG2 R0, R5 ;  /* 0x0000000500007308 */ /* 0x000e640000000c00 */
[----:B-1----:R-:W-:-:S04]  /*49c0*/  @!P0 FADD R0, R0, -24 ;  /* 0xc1c0000000008421 */ /* 0x002fc80000000000 */
[----:B------:R-:W-:-:S04]  /*49d0*/  FMUL R9, R0, 0.69314718246459960938 ;  /* 0x3f31721800097820 */ /* 0x000fc80000400000 */
[----:B------:R-:W-:-:S07]  /*49e0*/  FFMA R9, R4, UR4, R9 ;  /* 0x0000000404097c23 */ /* 0x000fce0008000009 */
.L_x_41:
[----:B------:R-:W-:Y:S05]  /*49f0*/  BSYNC B0 ;  /* 0x0000000000007941 */ /* 0x000fea0003800000 */
.L_x_40:
[----:B------:R-:W-:Y:S01]  /*4a00*/  UIADD3 UR4, UR36, -0x1, URZ ;  /* 0xffffffff24047890 */ /* 0x000fe2000fffe03f */
[----:B------:R-:W1:Y:S01]  /*4a10*/  S2R R17, SR_TID.X ;  /* 0x0000000000117919 */ /* 0x000e620000002100 */
[----:B------:R-:W-:Y:S01]  /*4a20*/  ULDC UR5, c[0x0][0x608] ;  /* 0x0001820000057ab9 */ /* 0x000fe20000000800 */
[----:B------:R-:W-:Y:S01]  /*4a30*/  ULDC.64 UR8, c[0x0][0x208] ;  /* 0x0000820000087ab9 */ /* 0x000fe20000000a00 */
[----:B------:R-:W-:Y:S02]  /*4a40*/  FMUL R10, R10, UR5 ;  /* 0x000000050a0a7c20 */ /* 0x000fe40008400000 */
[----:B------:R-:W-:Y:S01]  /*4a50*/  ISETP.NE.AND P0, PT, RZ, UR4, PT ;  /* 0x00000004ff007c0c */ /* 0x000fe2000bf05270 */
[----:B------:R-:W-:-:S03]  /*4a60*/  ULEA UR4, UR36, UR37, 0x3 ;  /* 0x0000002524047291 */ /* 0x000fc6000f8e183f */
[----:B------:R-:W-:-:S04]  /*4a70*/  SEL R0, RZ, 0x1, P0 ;  /* 0x00000001ff007807 */ /* 0x000fc80000000000 */
[----:B------:R-:W-:-:S04]  /*4a80*/  SHF.L.U32 R0, R0, 0x1f, RZ ;  /* 0x0000001f00007819 */ /* 0x000fc800000006ff */
[----:B------:R-:W2:Y:S01]  /*4a90*/  SYNCS.PHASECHK.TRANS64.TRYWAIT P0, [UR4+0x3898], R0 ;  /* 0x00389800ff0075a7 */ /* 0x000ea20008000144 */
[C---:B-1----:R-:W-:Y:S02]  /*4aa0*/  LOP3.LUT P1, RZ, R17.reuse, 0x3, RZ, 0xc0, !PT ;  /* 0x0000000311ff7812 */ /* 0x042fe4000782c0ff */
[----:B------:R-:W-:Y:S01]  /*4ab0*/  LOP3.LUT R16, R17, 0x7f, RZ, 0xc0, !PT ;  /* 0x0000007f11107812 */ /* 0x000fe200078ec0ff */
[----:B--2---:R-:W-:Y:S10]  /*4ac0*/  @!P0 BRA `(.L_x_45) ;  /* 0x0000001c00508947 */ /* 0x004ff40003800000 */
.L_x_92:
[----:B------:R-:W-:Y:S01]  /*4ad0*/  USHF.L.U32 UR42, UR42, 0x6, URZ ;  /* 0x000000062a2a7899 */ /* 0x000fe2000800063f */
[----:B------:R-:W-:Y:S01]  /*4ae0*/  BSSY B0, `(.L_x_46) ;  /* 0x0000018000007945 */ /* 0x000fe20003800000 */
[----:B------:R-:W-:Y:S02]  /*4af0*/  SHF.R.U32.HI R17, RZ, 0x2, R17 ;  /* 0x00000002ff117819 */ /* 0x000fe40000011611 */
[----:B------:R-:W-:Y:S01]  /*4b00*/  SHF.R.U32.HI R18, RZ, 0x5, R16 ;  /* 0x00000005ff127819 */ /* 0x000fe20000011610 */
[----:B------:R-:W-:Y:S07]  /*4b10*/  @P1 BRA `(.L_x_47) ;  /* 0x0000000000501947 */ /* 0x000fee0003800000 */
[----:B------:R-:W2:Y:S01]  /*4b20*/  S2UR UR4, SR_CTAID.Y ;  /* 0x00000000000479c3 */ /* 0x000ea20000002600 */
[----:B-1----:R-:W-:Y:S01]  /*4b30*/  IMAD.SHL.U32 R3, R18, 0x10, RZ ;  /* 0x0000001012037824 */ /* 0x002fe200078e00ff */
[----:B------:R-:W-:Y:S01]  /*4b40*/  LOP3.LUT R0, R17, 0x7, RZ, 0xc0, !PT ;  /* 0x0000000711007812 */ /* 0x000fe200078ec0ff */
[----:B------:R-:W-:-:S03]  /*4b50*/  ULDC.64 UR6, c[0x0][0x688] ;  /* 0x0001a20000067ab9 */ /* 0x000fc60000000a00 */
[----:B------:R-:W-:Y:S02]  /*4b60*/  LOP3.LUT R0, R3, 0xfffffff0, R0, 0xe2, !PT ;  /* 0xfffffff003007812 */ /* 0x000fe400078ee200 */
[----:B------:R-:W1:Y:S03]  /*4b70*/  S2UR UR5, SR_CTAID.Z ;  /* 0x00000000000579c3 */ /* 0x000e660000002700 */
[----:B------:R-:W-:-:S04]  /*4b80*/  VIADD R3, R0, UR42 ;  /* 0x0000002a00037c36 */ /* 0x000fc80008000000 */
[----:B------:R-:W-:Y:S01]  /*4b90*/  VIADD R2, R3, 0x8 ;  /* 0x0000000803027836 */ /* 0x000fe20000000000 */
[----:B--2---:R-:W-:-:S04]  /*4ba0*/  UIMAD UR4, UR4, UR6, UR42 ;  /* 0x00000006040472a4 */ /* 0x004fc8000f8e022a */
[----:B-1----:R-:W-:-:S03]  /*4bb0*/  UIMAD UR4, UR5, UR7, UR4 ;  /* 0x00000007050472a4 */ /* 0x002fc6000f8e0204 */
[----:B------:R-:W-:Y:S02]  /*4bc0*/  ULDC UR5, c[0x0][0x288] ;  /* 0x0000a20000057ab9 */ /* 0x000fe40000000800 */
[----:B------:R-:W-:Y:S02]  /*4bd0*/  ISETP.GE.U32.AND P0, PT, R3, UR5, PT ;  /* 0x0000000503007c0c */ /* 0x000fe4000bf06070 */
[----:B------:R-:W-:Y:S02]  /*4be0*/  IADD3 R0, P2, R0, UR4, RZ ;  /* 0x0000000400007c10 */ /* 0x000fe4000ff5e0ff */
[----:B------:R-:W-:Y:S01]  /*4bf0*/  ISETP.GE.U32.AND P1, PT, R2, UR5, PT ;  /* 0x0000000502007c0c */ /* 0x000fe2000bf26070 */
[----:B------:R-:W-:Y:S02]  /*4c00*/  ULDC.64 UR4, c[0x0][0x680] ;  /* 0x0001a00000047ab9 */ /* 0x000fe40000000a00 */
[----:B------:R-:W-:Y:S01]  /*4c10*/  IMAD.X R3, RZ, RZ, RZ, P2 ;  /* 0x000000ffff037224 */ /* 0x000fe200010e06ff */
[----:B------:R-:W-:-:S04]  /*4c20*/  LEA R2, P2, R0, UR4, 0x2 ;  /* 0x0000000400027c11 */ /* 0x000fc8000f8410ff */
[----:B------:R-:W-:-:S05]  /*4c30*/  LEA.HI.X R3, R0, UR5, R3, 0x2, P2 ;  /* 0x0000000500037c11 */ /* 0x000fca00090f1403 */
[----:B------:R2:W-:Y:S04]  /*4c40*/  @!P0 STG.E desc[UR8][R2.64], R11 ;  /* 0x0000000b02008986 */ /* 0x0005e8000c101908 */
[----:B------:R2:W-:Y:S02]  /*4c50*/  @!P1 STG.E desc[UR8][R2.64+0x20], R9 ;  /* 0x0000200902009986 */ /* 0x0005e4000c101908 */
.L_x_47:
[----:B------:R-:W-:Y:S05]  /*4c60*/  BSYNC B0 ;  /* 0x0000000000007941 */ /* 0x000fea0003800000 */
.L_x_46:
[----:B------:R-:W-:Y:S01]  /*4c70*/  ULDC.64 UR4, c[0x0][0x730] ;  /* 0x0001cc0000047ab9 */ /* 0x000fe20000000a00 */
[-C--:B------:R-:W-:Y:S01]  /*4c80*/  FMUL R31, R58, R10.reuse ;  /* 0x0000000a3a1f7220 */ /* 0x080fe20000400000 */
[----:B------:R-:W-:Y:S01]  /*4c90*/  ISETP.NE.U32.AND P0, PT, RZ, UR4, PT ;  /* 0x00000004ff007c0c */ /* 0x000fe2000bf05070 */
[-C--:B------:R-:W-:Y:S01]  /*4ca0*/  FMUL R59, R59, R10.reuse ;  /* 0x0000000a3b3b7220 */ /* 0x080fe20000400000 */
[-C--:B------:R-:W-:Y:S01]  /*4cb0*/  FMUL R33, R62, R10.reuse ;  /* 0x0000000a3e217220 */ /* 0x080fe20000400000 */
[-C--:B------:R-:W-:Y:S01]  /*4cc0*/  FMUL R63, R63, R10.reuse ;  /* 0x0000000a3f3f7220 */ /* 0x080fe20000400000 */
[----:B------:R-:W-:Y:S01]  /*4cd0*/  ISETP.NE.AND.EX P0, PT, RZ, UR5, PT, P0 ;  /* 0x00000005ff007c0c */ /* 0x000fe2000bf05300 */
[-C--:B------:R-:W-:Y:S01]  /*4ce0*/  FMUL R35, R66, R10.reuse ;  /* 0x0000000a42237220 */ /* 0x080fe20000400000 */
[-C--:B------:R-:W-:Y:S01]  /*4cf0*/  FMUL R67, R67, R10.reuse ;  /* 0x0000000a43437220 */ /* 0x080fe20000400000 */
[-C--:B------:R-:W-:Y:S01]  /*4d00*/  FMUL R37, R70, R10.reuse ;  /* 0x0000000a46257220 */ /* 0x080fe20000400000 */
[----:B------:R-:W-:-:S09]  /*4d10*/  FMUL R71, R71, R10 ;  /* 0x0000000a47477220 */ /* 0x000fd20000400000 */
[----:B------:R-:W-:Y:S05]  /*4d20*/  @P0 BRA `(.L_x_48) ;  /* 0x0000000000200947 */ /* 0x000fea0003800000 */
[----:B------:R-:W-:Y:S02]  /*4d30*/  ULDC.64 UR4, c[0x0][0x728] ;  /* 0x0001ca0000047ab9 */ /* 0x000fe40000000a00 */
[----:B------:R-:W-:-:S04]  /*4d40*/  ISETP.NE.U32.AND P0, PT, RZ, UR4, PT ;  /* 0x00000004ff007c0c */ /* 0x000fc8000bf05070 */
[----:B------:R-:W-:-:S13]  /*4d50*/  ISETP.NE.AND.EX P0, PT, RZ, UR5, PT, P0 ;  /* 0x00000005ff007c0c */ /* 0x000fda000bf05300 */
[----:B------:R-:W-:Y:S05]  /*4d60*/  @!P0 BRA `(.L_x_49) ;  /* 0x00000000000c8947 */ /* 0x000fea0003800000 */
[----:B-12---:R-:W1:Y:S02]  /*4d70*/  LDC.64 R2, c[0x0][0x728] ;  /* 0x0001ca00ff027b82 */ /* 0x006e640000000a00 */
[----:B-1----:R4:W5:Y:S01]  /*4d80*/  LDG.E R2, desc[UR8][R2.64] ;  /* 0x0000000802027981 */ /* 0x002962000c1e1900 */
[----:B------:R-:W-:Y:S05]  /*4d90*/  BRA `(.L_x_48) ;  /* 0x0000000000047947 */ /* 0x000fea0003800000 */
.L_x_49:
[----:B--2---:R-:W3:Y:S02]  /*4da0*/  LDC R2, c[0x0][0x720] ;  /* 0x0001c800ff027b82 */ /* 0x004ee40000000800 */
.L_x_48:
[----:B-1----:R-:W-:Y:S01]  /*4db0*/  MOV R0, RZ ;  /* 0x000000ff00007202 */ /* 0x002fe20000000f00 */
[----:B---3-5:R-:W-:-:S03]  /*4dc0*/  IMAD.MOV.U32 R22, RZ, RZ, R2 ;  /* 0x000000ffff167224 */ /* 0x028fc600078e0002 */
[----:B------:R-:W-:-:S13]  /*4dd0*/  LOP3.LUT P0, RZ, R0, 0x9f, RZ, 0xc0, !PT ;  /* 0x0000009f00ff7812 */ /* 0x000fda000780c0ff */
[----:B------:R-:W-:Y:S05]  /*4de0*/  @!P0 BRA `(.L_x_50) ;  /* 0x0000000000408947 */ /* 0x000fea0003800000 */
[----:B------:R-:W-:Y:S01]  /*4df0*/  MOV R0, 0x0 ;  /* 0x0000000000007802 */ /* 0x000fe20000000f00 */
[----:B------:R-:W-:Y:S01]  /*4e00*/  ULDC.64 UR4, c[0x4][0x68] ;  /* 0x01001a0000047ab9 */ /* 0x000fe20000000a00 */
[----:B------:R-:W-:Y:S01]  /*4e10*/  ULDC.64 UR6, c[0x4][0x8] ;  /* 0x0100020000067ab9 */ /* 0x000fe20000000a00 */
[----:B------:R-:W-:Y:S01]  /*4e20*/  IMAD.U32 R4, RZ, RZ, UR4 ;  /* 0x00000004ff047e24 */ /* 0x000fe2000f8e00ff */
[----:B--2-4-:R1:W2:Y:S01]  /*4e30*/  LDC.64 R2, c[0x4][R0] ;  /* 0x0100000000027b82 */ /* 0x0142a20000000a00 */
[----:B------:R-:W-:Y:S01]  /*4e40*/  IMAD.U32 R5, RZ, RZ, UR5 ;  /* 0x00000005ff057e24 */ /* 0x000fe2000f8e00ff */
[----:B------:R-:W-:Y:S01]  /*4e50*/  ULDC.64 UR4, c[0x4][0x70] ;  /* 0x01001c0000047ab9 */ /* 0x000fe20000000a00 */
[----:B------:R-:W-:Y:S02]  /*4e60*/  IMAD.U32 R10, RZ, RZ, UR6 ;  /* 0x00000006ff0a7e24 */ /* 0x000fe4000f8e00ff */
[----:B------:R-:W-:Y:S02]  /*4e70*/  IMAD.U32 R6, RZ, RZ, UR4 ;  /* 0x00000004ff067e24 */ /* 0x000fe4000f8e00ff */
[----:B------:R-:W-:-:S02]  /*4e80*/  IMAD.U32 R7, RZ, RZ, UR5 ;  /* 0x00000005ff077e24 */ /* 0x000fc4000f8e00ff */
[----:B------:R-:W-:Y:S02]  /*4e90*/  IMAD.U32 R11, RZ, RZ, UR7 ;  /* 0x00000007ff0b7e24 */ /* 0x000fe4000f8e00ff */
[----:B------:R-:W-:Y:S02]  /*4ea0*/  IMAD.MOV.U32 R8, RZ, RZ, 0x70 ;  /* 0x00000070ff087424 */ /* 0x000fe400078e00ff */
[----:B------:R-:W-:Y:S02]  /*4eb0*/  IMAD.MOV.U32 R12, RZ, RZ, 0x1 ;  /* 0x00000001ff0c7424 */ /* 0x000fe400078e00ff */
[----:B-1----:R-:W-:-:S07]  /*4ec0*/  IMAD.MOV.U32 R13, RZ, RZ, RZ ;  /* 0x000000ffff0d7224 */ /* 0x002fce00078e00ff */
[----:B------:R-:W-:-:S07]  /*4ed0*/  LEPC R20, `(.L_x_50) ;  /* 0x000000001014794e */ /* 0x000fce0000000000 */
[----:B--2---:R-:W-:Y:S05]  /*4ee0*/  CALL.ABS.NOINC R2 ;  /* 0x0000000002007343 */ /* 0x004fea0003c00000 */
.L_x_50:
[----:B------:R-:W-:Y:S01]  /*4ef0*/  UIADD3 UR4, UR36, -0x1, URZ ;  /* 0xffffffff24047890 */ /* 0x000fe2000fffe03f */
[----:B------:R-:W-:-:S05]  /*4f00*/  IMAD.U32 R19, RZ, RZ, UR37 ;  /* 0x00000025ff137e24 */ /* 0x000fca000f8e00ff */
[----:B------:R-:W-:-:S04]  /*4f10*/  IMAD.U32 R0, RZ, RZ, UR4 ;  /* 0x00000004ff007e24 */ /* 0x000fc8000f8e00ff */
[----:B------:R-:W-:-:S05]  /*4f20*/  IMAD R19, R0, 0x900, R19 ;  /* 0x0000090000137824 */ /* 0x000fca00078e0213 */
        /* <DEDUP_REMOVED lines=18> */
.L_x_51:
[----:B------:R-:W1:Y:S01]  /*5050*/  S2R R5, SR_TID.X ;  /* 0x0000000000057919 */ /* 0x000e620000002100 */
[----:B------:R-:W-:Y:S01]  /*5060*/  ULDC.64 UR4, c[0x0][0x730] ;  /* 0x0001cc0000047ab9 */ /* 0x000fe20000000a00 */
[----:B------:R-:W-:Y:S01]  /*5070*/  VIADD R16, R16, 0x1f ;  /* 0x0000001f10107836 */ /* 0x000fe20000000000 */
[----:B------:R-:W-:Y:S01]  /*5080*/  ISETP.NE.U32.AND P0, PT, RZ, UR4, PT ;  /* 0x00000004ff007c0c */ /* 0x000fe2000bf05070 */
[----:B------:R-:W-:-:S03]  /*5090*/  IMAD.SHL.U32 R17, R17, 0x20, RZ ;  /* 0x0000002011117824 */ /* 0x000fc600078e00ff */
[----:B------:R-:W-:Y:S02]  /*50a0*/  ISETP.NE.AND.EX P0, PT, RZ, UR5, PT, P0 ;  /* 0x00000005ff007c0c */ /* 0x000fe4000bf05300 */
[----:B------:R-:W-:-:S11]  /*50b0*/  ISETP.GT.U32.AND P1, PT, R16, 0x3e, PT ;  /* 0x0000003e1000780c */ /* 0x000fd60003f24070 */
[----:B------:R-:W3:Y:S01]  /*50c0*/  @P0 LDC R22, c[0x0][0x720] ;  /* 0x0001c800ff160b82 */ /* 0x000ee20000000800 */
[C---:B-1----:R-:W-:Y:S02]  /*50d0*/  IMAD.SHL.U32 R0, R5.reuse, 0x2, RZ ;  /* 0x0000000205007824 */ /* 0x042fe400078e00ff */
[----:B--2---:R-:W-:-:S03]  /*50e0*/  IMAD.SHL.U32 R2, R5, 0x8, RZ ;  /* 0x0000000805027824 */ /* 0x004fc600078e00ff */
[----:B----4-:R-:W-:Y:S02]  /*50f0*/  LOP3.LUT R3, R0, 0x6, RZ, 0xc0, !PT ;  /* 0x0000000600037812 */ /* 0x010fe400078ec0ff */
[----:B------:R-:W-:Y:S02]  /*5100*/  LOP3.LUT R2, R2, 0x80, RZ, 0xc0, !PT ;  /* 0x0000008002027812 */ /* 0x000fe400078ec0ff */
[----:B------:R-:W-:Y:S01]  /*5110*/  SHF.R.U32.HI R0, RZ, 0x4, R5 ;  /* 0x00000004ff007819 */ /* 0x000fe20000011605 */
[----:B------:R-:W-:Y:S01]  /*5120*/  IMAD R3, R18, 0x200, R3 ;  /* 0x0000020012037824 */ /* 0x000fe200078e0203 */
[----:B------:R-:W-:Y:S01]  /*5130*/  LOP3.LUT R4, R2, 0x10, R5, 0xf8, !PT ;  /* 0x0000001002047812 */ /* 0x000fe200078ef805 */
[-C--:B---3--:R-:W-:Y:S01]  /*5140*/  FMUL R5, R59, R22.reuse ;  /* 0x000000163b057220 */ /* 0x088fe20000400000 */
[----:B------:R-:W-:Y:S01]  /*5150*/  LOP3.LUT R0, R0, 0x1, RZ, 0xc0, !PT ;  /* 0x0000000100007812 */ /* 0x000fe200078ec0ff */
[-C--:B------:R-:W-:Y:S01]  /*5160*/  FMUL R7, R61, R22.reuse ;  /* 0x000000163d077220 */ /* 0x080fe20000400000 */
[----:B------:R-:W-:Y:S01]  /*5170*/  LOP3.LUT R2, R17, 0x60, RZ, 0xc0, !PT ;  /* 0x0000006011027812 */ /* 0x000fe200078ec0ff */
[-C--:B------:R-:W-:Y:S01]  /*5180*/  FMUL R6, R33, R22.reuse ;  /* 0x0000001621067220 */ /* 0x080fe20000400000 */
[----:B------:R-:W-:Y:S01]  /*5190*/  ISETP.NE.U32.AND P0, PT, R0, 0x1, PT ;  /* 0x000000010000780c */ /* 0x000fe20003f05070 */
[-C--:B------:R-:W-:Y:S01]  /*51a0*/  FMUL R0, R23, R22.reuse ;  /* 0x0000001617007220 */ /* 0x080fe20000400000 */
[----:B------:R-:W-:Y:S01]  /*51b0*/  IADD3 R16, R4, R3, R2 ;  /* 0x0000000304107210 */ /* 0x000fe20007ffe002 */
[-C--:B------:R-:W-:Y:S01]  /*51c0*/  FMUL R3, R57, R22.reuse ;  /* 0x0000001639037220 */ /* 0x080fe20000400000 */
        /* <DEDUP_REMOVED lines=11> */
[----:B------:R-:W-:Y:S01]  /*5280*/  F2FP.SATFINITE.E4M3.F32.PACK_AB_MERGE_C R3, R3, R0, RZ ;  /* 0x000000000303723e */ /* 0x000fe200048070ff */
[----:B------:R-:W-:Y:S01]  /*5290*/  IMAD.IADD R16, R19, 0x1, R16 ;  /* 0x0000000113107824 */ /* 0x000fe200078e0210 */
[----:B------:R-:W-:-:S02]  /*52a0*/  F2FP.SATFINITE.E4M3.F32.PACK_AB_MERGE_C R5, R5, R2, RZ ;  /* 0x000000020505723e */ /* 0x000fc400048070ff */
[----:B------:R-:W-:Y:S02]  /*52b0*/  F2FP.SATFINITE.E4M3.F32.PACK_AB_MERGE_C R7, R7, R4, RZ ;  /* 0x000000040707723e */ /* 0x000fe400048070ff */
[----:B------:R-:W-:Y:S02]  /*52c0*/  F2FP.SATFINITE.E4M3.F32.PACK_AB_MERGE_C R9, R9, R6, RZ ;  /* 0x000000060909723e */ /* 0x000fe400048070ff */
[----:B------:R-:W-:Y:S02]  /*52d0*/  F2FP.SATFINITE.E4M3.F32.PACK_AB_MERGE_C R11, R11, R8, RZ ;  /* 0x000000080b0b723e */ /* 0x000fe400048070ff */
[----:B------:R-:W-:Y:S02]  /*52e0*/  F2FP.SATFINITE.E4M3.F32.PACK_AB_MERGE_C R13, R13, R10, RZ ;  /* 0x0000000a0d0d723e */ /* 0x000fe400048070ff */
[----:B------:R-:W-:Y:S02]  /*52f0*/  F2FP.SATFINITE.E4M3.F32.PACK_AB_MERGE_C R15, R15, R12, RZ ;  /* 0x0000000c0f0f723e */ /* 0x000fe400048070ff */
[----:B------:R-:W-:Y:S01]  /*5300*/  F2FP.SATFINITE.E4M3.F32.PACK_AB_MERGE_C R17, R17, R14, RZ ;  /* 0x0000000e1111723e */ /* 0x000fe200048070ff */
[----:B------:R-:W-:Y:S06]  /*5310*/  @P1 BRA `(.L_x_52) ;  /* 0x0000000000041947 */ /* 0x000fec0003800000 */
[----:B------:R-:W-:-:S04]  /*5320*/  DEPBAR.LE SB0, 0x0 ;  /* 0x000080000000791a */ /* 0x000fc80000000000 */
.L_x_52:
[----:B------:R-:W-:Y:S05]  /*5330*/  WARPSYNC.ALL ;  /* 0x0000000000007948 */ /* 0x000fea0003800000 */
[----:B------:R-:W-:Y:S01]  /*5340*/  BAR.SYNC.DEFER_BLOCKING 0x1, 0x80 ;  /* 0x0042000000007b1d */ /* 0x000fe20000010000 */
[C---:B------:R-:W-:Y:S02]  /*5350*/  VIADD R0, R16.reuse, 0xfffffff0 ;  /* 0xfffffff010007836 */ /* 0x040fe40000000000 */
[----:B------:R-:W-:-:S03]  /*5360*/  @P0 VIADD R0, R16, 0x10 ;  /* 0x0000001010000836 */ /* 0x000fc60000000000 */
[----:B------:R-:W-:Y:S01]  /*5370*/  BSSY B0, `(.L_x_53) ;  /* 0x000001a000007945 */ /* 0x000fe20003800000 */
[----:B------:R1:W-:Y:S04]  /*5380*/  STS.U16 [R16], R3 ;  /* 0x0000000310007388 */ /* 0x0003e80000000400 */
[----:B------:R1:W-:Y:S04]  /*5390*/  STS.U16 [R16+0x100], R5 ;  /* 0x0001000510007388 */ /* 0x0003e80000000400 */
[----:B------:R1:W-:Y:S04]  /*53a0*/  STS.U16 [R16+0x8], R7 ;  /* 0x0000080710007388 */ /* 0x0003e80000000400 */
[----:B------:R1:W-:Y:S04]  /*53b0*/  STS.U16 [R16+0x108], R9 ;  /* 0x0001080910007388 */ /* 0x0003e80000000400 */
[----:B------:R1:W-:Y:S04]  /*53c0*/  STS.U16 [R0], R11 ;  /* 0x0000000b00007388 */ /* 0x0003e80000000400 */
[----:B------:R1:W-:Y:S04]  /*53d0*/  STS.U16 [R0+0x100], R13 ;  /* 0x0001000d00007388 */ /* 0x0003e80000000400 */
[----:B------:R1:W-:Y:S04]  /*53e0*/  STS.U16 [R0+0x8], R15 ;  /* 0x0000080f00007388 */ /* 0x0003e80000000400 */
[----:B------:R1:W-:Y:S01]  /*53f0*/  STS.U16 [R0+0x108], R17 ;  /* 0x0001081100007388 */ /* 0x0003e20000000400 */
[----:B------:R-:W-:Y:S01]  /*5400*/  @!PT LDS RZ, [RZ] ;  /* 0x00000000fffff984 */ /* 0x000fe20000000800 */
[----:B------:R-:W-:Y:S01]  /*5410*/  @!PT LDS RZ, [RZ] ;  /* 0x00000000fffff984 */ /* 0x000fe20000000800 */
[----:B------:R-:W-:Y:S01]  /*5420*/  @!PT LDS RZ, [RZ] ;  /* 0x00000000fffff984 */ /* 0x000fe20000000800 */
[----:B------:R-:W-:Y:S01]  /*5430*/  @!PT LDS RZ, [RZ] ;  /* 0x00000000fffff984 */ /* 0x000fe20000000800 */
[----:B------:R2:W-:Y:S06]  /*5440*/  MEMBAR.ALL.CTA ;  /* 0x0000000000007992 */ /* 0x0005ec0000008000 */
[----:B--2---:R-:W2:Y:S02]  /*5450*/  FENCE.VIEW.ASYNC.S ;  /* 0x00000000000073c6 */ /* 0x004ea40000000000 */
[----:B--2---:R-:W-:Y:S06]  /*5460*/  BAR.SYNC.DEFER_BLOCKING 0x1, 0x80 ;  /* 0x0042000000007b1d */ /* 0x004fec0000010000 */
[----:B-1----:R-:W-:Y:S05]  /*5470*/  @P1 BRA `(.L_x_54) ;  /* 0x0000000000241947 */ /* 0x002fea0003800000 */
[----:B------:R-:W-:Y:S01]  /*5480*/  S2UR UR44, SR_CTAID.Z ;  /* 0x00000000002c79c3 */ /* 0x000fe20000002700 */
[----:B------:R-:W-:Y:S01]  /*5490*/  ULDC.64 UR4, c[0x0][0x198] ;  /* 0x0000660000047ab9 */ /* 0x000fe20000000a00 */
[----:B------:R-:W-:Y:S01]  /*54a0*/  R2UR UR40, R19 ;  /* 0x00000000132872ca */ /* 0x000fe200000e0000 */
[----:B------:R-:W-:Y:S01]  /*54b0*/  UIADD3 UR4, UP0, UR4, 0x670, URZ ;  /* 0x0000067004047890 */ /* 0x000fe2000ff1e03f */
[----:B------:R-:W-:-:S03]  /*54c0*/  UMOV UR41, URZ ;  /* 0x0000003f00297c82 */ /* 0x000fc60008000000 */
[----:B------:R-:W-:Y:S01]  /*54d0*/  UIADD3.X UR5, URZ, UR5, URZ, UP0, !UPT ;  /* 0x000000053f057290 */ /* 0x000fe200087fe43f */
[----:B------:R-:W1:Y:S08]  /*54e0*/  S2UR UR43, SR_CTAID.Y ;  /* 0x00000000002b79c3 */ /* 0x000e700000002600 */
[----:B-1----:R1:W-:Y:S02]  /*54f0*/  UTMASTG.4D [UR40], [UR4] ;  /* 0x00000028040073b5 */ /* 0x0023e40008018000 */
[----:B-1----:R0:W-:Y:S02]  /*5500*/  UTMACMDFLUSH ;  /* 0x00000000000079b7 */ /* 0x0021e40000000000 */
.L_x_54:
[----:B------:R-:W-:Y:S05]  /*5510*/  BSYNC B0 ;  /* 0x0000000000007941 */ /* 0x000fea0003800000 */
.L_x_53:
[----:B------:R-:W-:Y:S01]  /*5520*/  UIADD3 UR36, UR36, -0x1, URZ ;  /* 0xffffffff24247890 */ /* 0x000fe2000fffe03f */
[----:B------:R-:W-:-:S04]  /*5530*/  DEPBAR.LE SB0, 0x0 ;  /* 0x000080000000791a */ /* 0x000fc80000000000 */
[----:B------:R-:W-:-:S04]  /*5540*/  USHF.L.U32 UR4, UR36, 0x3, URZ ;  /* 0x0000000324047899 */ /* 0x000fc8000800063f */
[----:B------:R-:W-:-:S04]  /*5550*/  ULOP3.LUT UR4, UR4, 0x8, URZ, 0xe2, !UPT ;  /* 0x0000000804047892 */ /* 0x000fc8000f8ee23f */
[----:B------:R-:W-:-:S06]  /*5560*/  ULOP3.LUT UR4, UR4, 0x18, URZ, 0x3c, !UPT ;  /* 0x0000001804047892 */ /* 0x000fcc000f8e3c3f */
[----:B------:R-:W-:-:S04]  /*5570*/  IMAD.U32 R0, RZ, RZ, UR4 ;  /* 0x00000004ff007e24 */ /* 0x000fc8000f8e00ff */
[----:B------:R-:W-:Y:S01]  /*5580*/  SYNCS.ARRIVE.TRANS64.A1T0 RZ, [R0+UR37+0x3890], RZ ;  /* 0x003890ff00ff79a7 */ /* 0x000fe20008100025 */
[----:B------:R-:W-:Y:S05]  /*5590*/  EXIT ;  /* 0x000000000000794d */ /* 0x000fea0003800000 */
.L_x_6:
[----:B------:R-:W-:-:S08]  /*55a0*/  UISETP.NE.AND UP0, UPT, UR7, 0x1, UPT ;  /* 0x000000010700788c */ /* 0x000fd0000bf05270 */
[----:B------:R-:W1:-:S00]  /*55b0*/  USETMAXREG.DEALLOC.CTAPOOL 0x18 ;  /* 0x00000018000079c8 */ /* 0x000e4000080e0500 */
[----:B------:R-:W-:-:S13]  /*55c0*/  PLOP3.LUT P0, PT, PT, PT, UP0, 0x80, 0x0 ;  /* 0x000000000000781c */ /* 0x000fda0003f0f008 */
[----:B------:R-:W-:Y:S05]  /*55d0*/  @P0 EXIT ;  /* 0x000000000000094d */ /* 0x000fea0003800000 */
[----:B------:R-:W2:Y:S01]  /*55e0*/  S2UR UR11, SR_CTAID.X ;  /* 0x00000000000b79c3 */ /* 0x000ea20000002500 */
[----:B------:R-:W-:Y:S01]  /*55f0*/  ELECT P3, URZ, PT ;  /* 0x00000000003f782f */ /* 0x000fe20003860000 */
[----:B------:R-:W-:Y:S01]  /*5600*/  BSSY B0, `(.L_x_55) ;  /* 0x0000029000007945 */ /* 0x000fe20003800000 */
[----:B-1----:R-:W-:Y:S02]  /*5610*/  IMAD.MOV.U32 R2, RZ, RZ, RZ ;  /* 0x000000ffff027224 */ /* 0x002fe400078e00ff */
[----:B------:R-:W-:Y:S02]  /*5620*/  IMAD.MOV.U32 R8, RZ, RZ, RZ ;  /* 0x000000ffff087224 */ /* 0x000fe400078e00ff */
[----:B------:R-:W-:Y:S01]  /*5630*/  IMAD.MOV.U32 R4, RZ, RZ, RZ ;  /* 0x000000ffff047224 */ /* 0x000fe200078e00ff */
[----:B------:R-:W1:Y:S08]  /*5640*/  S2UR UR20, SR_CTAID.Y ;  /* 0x00000000001479c3 */ /* 0x000e700000002600 */
[----:B------:R-:W3:Y:S01]  /*5650*/  S2UR UR21, SR_CTAID.Z ;  /* 0x00000000001579c3 */ /* 0x000ee20000002700 */
[----:B--2---:R-:W-:Y:S01]  /*5660*/  USHF.L.U32 UR11, UR11, 0x7, URZ ;  /* 0x000000070b0b7899 */ /* 0x004fe2000800063f */
[----:B------:R-:W-:Y:S11]  /*5670*/  @!P3 BRA `(.L_x_56) ;  /* 0x000000000084b947 */ /* 0x000ff60003800000 */
[----:B------:R-:W2:Y:S01]  /*5680*/  S2R R4, SR_CgaCtaId ;  /* 0x0000000000047919 */ /* 0x000ea20000008800 */
[----:B------:R-:W-:Y:S01]  /*5690*/  MOV R3, 0x400 ;  /* 0x0000040000037802 */ /* 0x000fe20000000f00 */
[----:B------:R-:W-:-:S03]  /*56a0*/  IMAD.MOV.U32 R5, RZ, RZ, 0x1 ;  /* 0x00000001ff057424 */ /* 0x000fc600078e00ff */
[----:B--2---:R-:W-:Y:S02]  /*56b0*/  LEA R4, R4, R3, 0x18 ;  /* 0x0000000304047211 */ /* 0x004fe400078ec0ff */
[----:B------:R-:W-:-:S04]  /*56c0*/  SHF.L.U32 R3, R5, 0x1f, RZ ;  /* 0x0000001f05037819 */ /* 0x000fc800000006ff */
[----:B------:R-:W2:Y:S02]  /*56d0*/  SYNCS.PHASECHK.TRANS64.TRYWAIT P0, [R4+URZ+0x3860], R3 ;  /* 0x00386003040075a7 */ /* 0x000ea4000800017f */
[----:B--2---:R-:W-:Y:S05]  /*56e0*/  @!P0 BRA `(.L_x_57) ;  /* 0x0000001000608947 */ /* 0x004fea0003800000 */
.L_x_93:
[----:B------:R-:W-:Y:S01]  /*56f0*/  ULOP3.LUT UR4, UR6, 0x2, URZ, 0xfc, !UPT ;  /* 0x0000000206047892 */ /* 0x000fe2000f8efc3f */
[----:B--2---:R-:W-:-:S03]  /*5700*/  @P2 IMAD.MOV.U32 R3, RZ, RZ, 0x800 ;  /* 0x00000800ff032424 */ /* 0x004fc600078e00ff */
[----:B------:R-:W-:Y:S01]  /*5710*/  UPRMT UR4, UR4, 0x9910, URZ ;  /* 0x0000991004047896 */ /* 0x000fe2000800003f */
[----:B------:R2:W-:Y:S03]  /*5720*/  @P2 SYNCS.ARRIVE.TRANS64 RZ, [R4+URZ+0x3850], R3 ;  /* 0x0038500304ff29a7 */ /* 0x0005e6000800003f */
[----:B------:R-:W-:-:S06]  /*5730*/  UISETP.NE.AND UP0, UPT, UR4, 0x2, UPT ;  /* 0x000000020400788c */ /* 0x000fcc000bf05270 */
[----:B------:R-:W-:-:S13]  /*5740*/  PLOP3.LUT P0, PT, PT, PT, UP0, 0x80, 0x0 ;  /* 0x000000000000781c */ /* 0x000fda0003f0f008 */
[----:B--2---:R-:W-:Y:S05]  /*5750*/  @P0 BRA `(.L_x_58) ;  /* 0x0000000000040947 */ /* 0x004fea0003800000 */
[----:B-1-3--:R-:W-:Y:S01]  /*5760*/  BPT.TRAP 0x1 ;  /* 0x000000040000795c */ /* 0x00afe20000300000 */
.L_x_58:
[----:B------:R-:W-:-:S04]  /*5770*/  LOP3.LUT P0, RZ, R0, 0x1f, RZ, 0xc0, !PT ;  /* 0x0000001f00ff7812 */ /* 0x000fc8000780c0ff */
[----:B------:R-:W-:-:S13]  /*5780*/  PLOP3.LUT P0, PT, P0, P2, PT, 0x2a, 0x0 ;  /* 0x000000000000781c */ /* 0x000fda0000704572 */
[----:B------:R-:W-:Y:S05]  /*5790*/  @P0 BRA `(.L_x_59) ;  /* 0x0000000000040947 */ /* 0x000fea0003800000 */
[----:B-1-3--:R-:W-:Y:S01]  /*57a0*/  BPT.TRAP 0x1 ;  /* 0x000000040000795c */ /* 0x00afe20000300000 */
.L_x_59:
[----:B------:R-:W-:Y:S01]  /*57b0*/  R2UR UR8, R4 ;  /* 0x00000000040872ca */ /* 0x000fe200000e0000 */
[----:B------:R-:W-:Y:S01]  /*57c0*/  ULDC.64 UR4, c[0x0][0x198] ;  /* 0x0000660000047ab9 */ /* 0x000fe20000000a00 */
[----:B------:R-:W-:Y:S01]  /*57d0*/  UMOV UR14, 0x0 ;  /* 0x00000000000e7882 */ /* 0x000fe20000000000 */
[----:B------:R-:W-:Y:S01]  /*57e0*/  UIADD3 UR4, UP0, UR4, 0xf0, URZ ;  /* 0x000000f004047890 */ /* 0x000fe2000ff1e03f */
[----:B------:R-:W-:Y:S01]  /*57f0*/  IMAD.MOV.U32 R4, RZ, RZ, 0x1 ;  /* 0x00000001ff047424 */ /* 0x000fe200078e00ff */
[----:B------:R-:W-:Y:S01]  /*5800*/  UMOV UR15, 0x10000000 ;  /* 0x10000000000f7882 */ /* 0x000fe20000000000 */
[----:B------:R-:W-:Y:S01]  /*5810*/  UMOV UR10, URZ ;  /* 0x0000003f000a7c82 */ /* 0x000fe20008000000 */
[----:B------:R-:W-:Y:S01]  /*5820*/  UIADD3.X UR5, URZ, UR5, URZ, UP0, !UPT ;  /* 0x000000053f057290 */ /* 0x000fe200087fe43f */
[----:B------:R-:W-:Y:S01]  /*5830*/  IMAD.MOV.U32 R8, RZ, RZ, 0x40 ;  /* 0x00000040ff087424 */ /* 0x000fe200078e00ff */
[----:B-1----:R-:W-:Y:S01]  /*5840*/  UMOV UR12, UR20 ;  /* 0x00000014000c7c82 */ /* 0x002fe20008000000 */
[----:B---3--:R-:W-:-:S03]  /*5850*/  UMOV UR13, UR21 ;  /* 0x00000015000d7c82 */ /* 0x008fc60008000000 */
[----:B------:R-:W-:-:S09]  /*5860*/  UIADD3 UR9, UR8, 0x3850, URZ ;  /* 0x0000385008097890 */ /* 0x000fd2000fffe03f */
[----:B------:R2:W-:Y:S02]  /*5870*/  UTMALDG.4D [UR8], [UR4], desc[UR14] ;  /* 0x00000e08040075b4 */ /* 0x0005e40008019000 */
[----:B--2---:R-:W-:Y:S01]  /*5880*/  NOP ;  /* 0x0000000000007918 */ /* 0x004fe20000000000 */
.L_x_56:
[----:B-1-3--:R-:W-:Y:S05]  /*5890*/  BSYNC B0 ;  /* 0x0000000000007941 */ /* 0x00afea0003800000 */
.L_x_55:
[----:B------:R-:W1:Y:S01]  /*58a0*/  LDC R3, c[0x0][0x28c] ;  /* 0x0000a300ff037b82 */ /* 0x000e620000000800 */
[----:B------:R-:W-:Y:S01]  /*58b0*/  BSSY B0, `(.L_x_60) ;  /* 0x0000023000007945 */ /* 0x000fe20003800000 */
[----:B-1----:R-:W-:-:S13]  /*58c0*/  ISETP.GT.AND P4, PT, R3, RZ, P3 ;  /* 0x000000ff0300720c */ /* 0x002fda0001f84270 */
[----:B------:R-:W-:Y:S05]  /*58d0*/  @!P4 BRA `(.L_x_61) ;  /* 0x000000000080c947 */ /* 0x000fea0003800000 */
[----:B------:R-:W1:Y:S01]  /*58e0*/  S2R R5, SR_CgaCtaId ;  /* 0x0000000000057919 */ /* 0x000e620000008800 */
[----:B------:R-:W-:-:S04]  /*58f0*/  MOV R2, 0x400 ;  /* 0x0000040000027802 */ /* 0x000fc80000000f00 */
[----:B-1----:R-:W-:Y:S01]  /*5900*/  LEA R2, R5, R2, 0x18 ;  /* 0x0000000205027211 */ /* 0x002fe200078ec0ff */
[----:B------:R-:W-:-:S05]  /*5910*/  IMAD.MOV.U32 R5, RZ, RZ, 0x1 ;  /* 0x00000001ff057424 */ /* 0x000fca00078e00ff */
[----:B------:R-:W-:-:S04]  /*5920*/  SHF.L.U32 R5, R5, 0x1f, RZ ;  /* 0x0000001f05057819 */ /* 0x000fc800000006ff */
[----:B------:R-:W1:Y:S02]  /*5930*/  SYNCS.PHASECHK.TRANS64.TRYWAIT P0, [R2+URZ+0x3828], R5 ;  /* 0x00382805020075a7 */ /* 0x000e64000800017f */
[----:B-1----:R-:W-:Y:S05]  /*5940*/  @!P0 BRA `(.L_x_62) ;  /* 0x0000000c00dc8947 */ /* 0x002fea0003800000 */
.L_x_94:
[----:B------:R-:W-:Y:S01]  /*5950*/  ULOP3.LUT UR4, UR6, 0x2, URZ, 0xfc, !UPT ;  /* 0x0000000206047892 */ /* 0x000fe2000f8efc3f */
[----:B-1----:R-:W-:-:S03]  /*5960*/  @P2 IMAD.MOV.U32 R5, RZ, RZ, 0x800 ;  /* 0x00000800ff052424 */ /* 0x002fc600078e00ff */
[----:B------:R-:W-:Y:S01]  /*5970*/  UPRMT UR4, UR4, 0x9910, URZ ;  /* 0x0000991004047896 */ /* 0x000fe2000800003f */
[----:B------:R1:W-:Y:S03]  /*5980*/  @P2 SYNCS.ARRIVE.TRANS64 RZ, [R2+URZ+0x3800], R5 ;  /* 0x0038000502ff29a7 */ /* 0x0003e6000800003f */
[----:B------:R-:W-:-:S06]  /*5990*/  UISETP.NE.AND UP0, UPT, UR4, 0x2, UPT ;  /* 0x000000020400788c */ /* 0x000fcc000bf05270 */
[----:B------:R-:W-:-:S13]  /*59a0*/  PLOP3.LUT P0, PT, PT, PT, UP0, 0x80, 0x0 ;  /* 0x000000000000781c */ /* 0x000fda0003f0f008 */
[----:B-1----:R-:W-:Y:S05]  /*59b0*/  @P0 BRA `(.L_x_63) ;  /* 0x0000000000040947 */ /* 0x002fea0003800000 */
[----:B------:R-:W-:Y:S01]  /*59c0*/  BPT.TRAP 0x1 ;  /* 0x000000040000795c */ /* 0x000fe20000300000 */
.L_x_63:
[----:B------:R-:W-:-:S04]  /*59d0*/  LOP3.LUT P0, RZ, R0, 0x1f, RZ, 0xc0, !PT ;  /* 0x0000001f00ff7812 */ /* 0x000fc8000780c0ff */
[----:B------:R-:W-:-:S13]  /*59e0*/  PLOP3.LUT P0, PT, P0, P2, PT, 0x2a, 0x0 ;  /* 0x000000000000781c */ /* 0x000fda0000704572 */
[----:B------:R-:W-:Y:S05]  /*59f0*/  @P0 BRA `(.L_x_64) ;  /* 0x0000000000040947 */ /* 0x000fea0003800000 */
[----:B------:R-:W-:Y:S01]  /*5a00*/  BPT.TRAP 0x1 ;  /* 0x000000040000795c */ /* 0x000fe20000300000 */
.L_x_64:
        /* <DEDUP_REMOVED lines=8> */
[----:B------:R-:W-:-:S05]  /*5a90*/  UMOV UR19, URZ ;  /* 0x0000003f00137c82 */ /* 0x000fca0008000000 */
[----:B------:R-:W-:Y:S02]  /*5aa0*/  UIADD3 UR16, UR17, 0x1000, URZ ;  /* 0x0000100011107890 */ /* 0x000fe4000fffe03f */
[----:B------:R-:W-:-:S09]  /*5ab0*/  UIADD3 UR17, UR17, 0x3800, URZ ;  /* 0x0000380011117890 */ /* 0x000fd2000fffe03f */
[----:B------:R1:W-:Y:S02]  /*5ac0*/  UTMALDG.4D [UR16], [UR4], desc[UR8] ;  /* 0x00000810040075b4 */ /* 0x0003e40008019000 */
[----:B-1----:R-:W-:Y:S01]  /*5ad0*/  NOP ;  /* 0x0000000000007918 */ /* 0x002fe20000000000 */
.L_x_61:
[----:B------:R-:W-:Y:S05]  /*5ae0*/  BSYNC B0 ;  /* 0x0000000000007941 */ /* 0x000fea0003800000 */
.L_x_60:
[----:B------:R-:W-:Y:S04]  /*5af0*/  BSSY B0, `(.L_x_65) ;  /* 0x0000025000007945 */ /* 0x000fe80003800000 */
[----:B------:R-:W-:Y:S05]  /*5b00*/  @!P3 BRA `(.L_x_66) ;  /* 0x00000000008cb947 */ /* 0x000fea0003800000 */
[----:B------:R-:W1:Y:S01]  /*5b10*/  S2R R6, SR_CgaCtaId ;  /* 0x0000000000067919 */ /* 0x000e620000008800 */
[----:B------:R-:W-:-:S04]  /*5b20*/  MOV R5, 0x400 ;  /* 0x0000040000057802 */ /* 0x000fc80000000f00 */
[----:B-1----:R-:W-:Y:S01]  /*5b30*/  LEA R7, R6, R5, 0x18 ;  /* 0x0000000506077211 */ /* 0x002fe200078ec0ff */
[----:B------:R-:W-:-:S04]  /*5b40*/  IMAD.MOV.U32 R6, RZ, RZ, 0x1 ;  /* 0x00000001ff067424 */ /* 0x000fc800078e00ff */
[----:B------:R-:W-:Y:S01]  /*5b50*/  IMAD R5, R4, 0x8, R7 ;  /* 0x0000000804057824 */ /* 0x000fe200078e0207 */
[----:B------:R-:W-:-:S04]  /*5b60*/  SHF.L.U32 R6, R6, 0x1f, RZ ;  /* 0x0000001f06067819 */ /* 0x000fc800000006ff */
[----:B------:R-:W1:Y:S02]  /*5b70*/  SYNCS.PHASECHK.TRANS64.TRYWAIT P0, [R5+URZ+0x3860], R6 ;  /* 0x00386006050075a7 */ /* 0x000e64000800017f */
[----:B-1----:R-:W-:Y:S05]  /*5b80*/  @!P0 BRA `(.L_x_67) ;  /* 0x0000000c00608947 */ /* 0x002fea0003800000 */
.L_x_95:
        /* <DEDUP_REMOVED lines=8> */
.L_x_68:
[----:B------:R-:W-:-:S04]  /*5c10*/  LOP3.LUT P0, RZ, R0, 0x1f, RZ, 0xc0, !PT ;  /* 0x0000001f00ff7812 */ /* 0x000fc8000780c0ff */
[----:B------:R-:W-:-:S13]  /*5c20*/  PLOP3.LUT P0, PT, P0, P2, PT, 0x2a, 0x0 ;  /* 0x000000000000781c */ /* 0x000fda0000704572 */
[----:B------:R-:W-:Y:S05]  /*5c30*/  @P0 BRA `(.L_x_69) ;  /* 0x0000000000040947 */ /* 0x000fea0003800000 */
[----:B------:R-:W-:Y:S01]  /*5c40*/  BPT.TRAP 0x1 ;  /* 0x000000040000795c */ /* 0x000fe20000300000 */
.L_x_69:
[----:B------:R-:W-:Y:S01]  /*5c50*/  R2UR UR16, R4 ;  /* 0x00000000041072ca */ /* 0x000fe200000e0000 */
[----:B------:R-:W-:Y:S01]  /*5c60*/  ULDC.64 UR8, c[0x0][0x198] ;  /* 0x0000660000087ab9 */ /* 0x000fe20000000a00 */
[----:B------:R-:W-:Y:S01]  /*5c70*/  R2UR UR4, R7 ;  /* 0x00000000070472ca */ /* 0x000fe200000e0000 */
[----:B------:R-:W-:Y:S01]  /*5c80*/  UIADD3 UR8, UP0, UR8, 0xf0, URZ ;  /* 0x000000f008087890 */ /* 0x000fe2000ff1e03f */
[----:B------:R-:W-:Y:S01]  /*5c90*/  R2UR UR19, R8 ;  /* 0x00000000081372ca */ /* 0x000fe200000e0000 */
[----:B------:R-:W-:Y:S01]  /*5ca0*/  UMOV UR5, 0x10000000 ;  /* 0x1000000000057882 */ /* 0x000fe20000000000 */
[----:B------:R-:W-:Y:S01]  /*5cb0*/  R2UR UR17, R5 ;  /* 0x00000000051172ca */ /* 0x000fe200000e0000 */
[----:B------:R-:W-:Y:S01]  /*5cc0*/  UIADD3.X UR9, URZ, UR9, URZ, UP0, !UPT ;  /* 0x000000093f097290 */ /* 0x000fe200087fe43f */
[----:B------:R-:W-:-:S07]  /*5cd0*/  UMOV UR18, URZ ;  /* 0x0000003f00127c82 */ /* 0x000fce0008000000 */
[----:B------:R-:W-:Y:S02]  /*5ce0*/  ULEA UR16, UR16, UR4, 0xb ;  /* 0x0000000410107291 */ /* 0x000fe4000f8e583f */
[----:B------:R-:W-:Y:S02]  /*5cf0*/  UIADD3 UR19, UR11, UR19, URZ ;  /* 0x000000130b137290 */ /* 0x000fe4000fffe03f */
[----:B------:R-:W-:Y:S01]  /*5d00*/  UIADD3 UR17, UR17, 0x3850, URZ ;  /* 0x0000385011117890 */ /* 0x000fe2000fffe03f */
[----:B------:R-:W-:-:S08]  /*5d10*/  UMOV UR4, 0x0 ;  /* 0x0000000000047882 */ /* 0x000fd00000000000 */
[----:B------:R1:W-:Y:S02]  /*5d20*/  UTMALDG.4D [UR16], [UR8], desc[UR4] ;  /* 0x00000410080075b4 */ /* 0x0003e40008019000 */
[----:B-1----:R-:W-:Y:S01]  /*5d30*/  NOP ;  /* 0x0000000000007918 */ /* 0x002fe20000000000 */
.L_x_66:
[----:B------:R-:W-:Y:S05]  /*5d40*/  BSYNC B0 ;  /* 0x0000000000007941 */ /* 0x000fea0003800000 */
.L_x_65:
[----:B------:R-:W-:Y:S01]  /*5d50*/  BSSY B0, `(.L_x_70) ;  /* 0x0000027000007945 */ /* 0x000fe20003800000 */
[----:B------:R-:W-:-:S03]  /*5d60*/  IMAD.MOV.U32 R8, RZ, RZ, RZ ;  /* 0x000000ffff087224 */ /* 0x000fc600078e00ff */
[----:B------:R-:W-:Y:S05]  /*5d70*/  @!P4 BRA `(.L_x_71) ;  /* 0x000000000090c947 */ /* 0x000fea0003800000 */
[----:B------:R-:W1:Y:S01]  /*5d80*/  S2R R5, SR_CgaCtaId ;  /* 0x0000000000057919 */ /* 0x000e620000008800 */
[----:B------:R-:W-:Y:S01]  /*5d90*/  MOV R4, 0x400 ;  /* 0x0000040000047802 */ /* 0x000fe20000000f00 */
[----:B------:R-:W-:-:S05]  /*5da0*/  IMAD.MOV.U32 R7, RZ, RZ, 0x1 ;  /* 0x00000001ff077424 */ /* 0x000fca00078e00ff */
[----:B------:R-:W-:Y:S02]  /*5db0*/  SHF.L.U32 R7, R7, 0x1f, RZ ;  /* 0x0000001f07077819 */ /* 0x000fe400000006ff */
[----:B-1----:R-:W-:-:S05]  /*5dc0*/  LEA R5, R5, R4, 0x18 ;  /* 0x0000000405057211 */ /* 0x002fca00078ec0ff */
[----:B------:R-:W-:-:S04]  /*5dd0*/  IMAD R4, R2, 0x8, R5 ;  /* 0x0000000802047824 */ /* 0x000fc800078e0205 */
[----:B------:R-:W1:Y:S02]  /*5de0*/  SYNCS.PHASECHK.TRANS64.TRYWAIT P0, [R4+URZ+0x3828], R7 ;  /* 0x00382807040075a7 */ /* 0x000e64000800017f */
[----:B-1----:R-:W-:Y:S05]  /*5df0*/  @!P0 BRA `(.L_x_72) ;  /* 0x0000000800d88947 */ /* 0x002fea0003800000 */
.L_x_96:
        /* <DEDUP_REMOVED lines=8> */
.L_x_73:
[----:B------:R-:W-:-:S04]  /*5e80*/  LOP3.LUT P0, RZ, R0, 0x1f, RZ, 0xc0, !PT ;  /* 0x0000001f00ff7812 */ /* 0x000fc8000780c0ff */
[----:B------:R-:W-:-:S13]  /*5e90*/  PLOP3.LUT P0, PT, P0, P2, PT, 0x2a, 0x0 ;  /* 0x000000000000781c */ /* 0x000fda0000704572 */
[----:B------:R-:W-:Y:S05]  /*5ea0*/  @P0 BRA `(.L_x_74) ;  /* 0x0000000000040947 */ /* 0x000fea0003800000 */
[----:B------:R-:W-:Y:S01]  /*5eb0*/  BPT.TRAP 0x1 ;  /* 0x000000040000795c */ /* 0x000fe20000300000 */
.L_x_74:
[----:B------:R-:W-:Y:S01]  /*5ec0*/  IMAD R5, R2, 0x800, R5 ;  /* 0x0000080002057824 */ /* 0x000fe200078e0205 */
[----:B------:R-:W-:Y:S01]  /*5ed0*/  R2UR UR17, R4 ;  /* 0x00000000041172ca */ /* 0x000fe200000e0000 */
[----:B------:R-:W-:Y:S01]  /*5ee0*/  ULDC.64 UR4, c[0x0][0x198] ;  /* 0x0000660000047ab9 */ /* 0x000fe20000000a00 */
[----:B------:R-:W-:Y:S01]  /*5ef0*/  UMOV UR8, 0x0 ;  /* 0x0000000000087882 */ /* 0x000fe20000000000 */
[----:B------:R-:W-:Y:S01]  /*5f00*/  UIADD3 UR4, UP0, UR4, 0x2f0, URZ ;  /* 0x000002f004047890 */ /* 0x000fe2000ff1e03f */
[----:B------:R-:W-:Y:S01]  /*5f10*/  R2UR UR16, R5 ;  /* 0x00000000051072ca */ /* 0x000fe200000e0000 */
[----:B------:R-:W-:Y:S01]  /*5f20*/  UMOV UR9, 0x10000000 ;  /* 0x1000000000097882 */ /* 0x000fe20000000000 */
[----:B------:R-:W-:Y:S01]  /*5f30*/  UMOV UR18, URZ ;  /* 0x0000003f00127c82 */ /* 0x000fe20008000000 */
[----:B------:R-:W-:Y:S01]  /*5f40*/  UIADD3.X UR5, URZ, UR5, URZ, UP0, !UPT ;  /* 0x000000053f057290 */ /* 0x000fe200087fe43f */
[----:B------:R-:W-:Y:S01]  /*5f50*/  VIADD R2, R2, 0x1 ;  /* 0x0000000102027836 */ /* 0x000fe20000000000 */
[----:B------:R-:W-:Y:S01]  /*5f60*/  UMOV UR19, URZ ;  /* 0x0000003f00137c82 */ /* 0x000fe20008000000 */
[----:B------:R-:W-:-:S03]  /*5f70*/  IMAD.MOV.U32 R8, RZ, RZ, 0x1 ;  /* 0x00000001ff087424 */ /* 0x000fc600078e00ff */
[----:B------:R-:W-:-:S04]  /*5f80*/  UIADD3 UR17, UR17, 0x3800, URZ ;  /* 0x0000380011117890 */ /* 0x000fc8000fffe03f */
[----:B------:R-:W-:-:S09]  /*5f90*/  UIADD3 UR16, UR16, 0x1000, URZ ;  /* 0x0000100010107890 */ /* 0x000fd2000fffe03f */
[----:B------:R1:W-:Y:S02]  /*5fa0*/  UTMALDG.4D [UR16], [UR4], desc[UR8] ;  /* 0x00000810040075b4 */ /* 0x0003e40008019000 */
[----:B-1----:R-:W-:Y:S01]  /*5fb0*/  NOP ;  /* 0x0000000000007918 */ /* 0x002fe20000000000 */
.L_x_71:
[----:B------:R-:W-:Y:S05]  /*5fc0*/  BSYNC B0 ;  /* 0x0000000000007941 */ /* 0x000fea0003800000 */
.L_x_70:
[----:B------:R-:W-:-:S13]  /*5fd0*/  ISETP.GE.AND P0, PT, R3, 0x41, PT ;  /* 0x000000410300780c */ /* 0x000fda0003f06270 */
[----:B------:R-:W-:Y:S05]  /*5fe0*/  @!P0 EXIT ;  /* 0x000000000000894d */ /* 0x000fea0003800000 */
[----:B------:R-:W-:Y:S01]  /*5ff0*/  VIADD R3, R3, 0x3f ;  /* 0x0000003f03037836 */ /* 0x000fe20000000000 */
[----:B------:R-:W-:Y:S01]  /*6000*/  LOP3.LUT P0, RZ, R0, 0x1f, RZ, 0xc0, !PT ;  /* 0x0000001f00ff7812 */ /* 0x000fe2000780c0ff */
[----:B------:R-:W-:Y:S03]  /*6010*/  BSSY B0, `(.L_x_75) ;  /* 0x000005a000007945 */ /* 0x000fe60003800000 */
[----:B------:R-:W-:Y:S02]  /*6020*/  SHF.R.S32.HI R0, RZ, 0x1f, R3 ;  /* 0x0000001fff007819 */ /* 0x000fe40000011403 */
[----:B------:R-:W-:Y:S02]  /*6030*/  PLOP3.LUT P0, PT, P0, P2, PT, 0x2a, 0x0 ;  /* 0x000000000000781c */ /* 0x000fe40000704572 */
[----:B------:R-:W-:Y:S01]  /*6040*/  LEA.HI R0, R0, R3, RZ, 0x6 ;  /* 0x0000000300007211 */ /* 0x000fe200078f30ff */
[----:B------:R-:W-:-:S03]  /*6050*/  IMAD.U32 R3, RZ, RZ, UR6 ;  /* 0x00000006ff037e24 */ /* 0x000fc6000f8e00ff */
[----:B------:R-:W-:Y:S02]  /*6060*/  SHF.R.S32.HI R4, RZ, 0x6, R0 ;  /* 0x00000006ff047819 */ /* 0x000fe40000011400 */
[----:B------:R-:W-:Y:S01]  /*6070*/  LOP3.LUT R0, R3, 0x2, RZ, 0xfc, !PT ;  /* 0x0000000203007812 */ /* 0x000fe200078efcff */
[----:B------:R-:W-:Y:S02]  /*6080*/  IMAD.MOV.U32 R3, RZ, RZ, 0x1 ;  /* 0x00000001ff037424 */ /* 0x000fe400078e00ff */
[----:B------:R-:W-:-:S07]  /*6090*/  IMAD.SHL.U32 R4, R4, 0x2, RZ ;  /* 0x0000000204047824 */ /* 0x000fce00078e00ff */
.L_x_86:
[----:B------:R-:W-:Y:S04]  /*60a0*/  BSSY B1, `(.L_x_76) ;  /* 0x0000025000017945 */ /* 0x000fe80003800000 */
[----:B------:R-:W-:Y:S05]  /*60b0*/  @!P3 BRA `(.L_x_77) ;  /* 0x00000000008cb947 */ /* 0x000fea0003800000 */
[----:B------:R-:W1:Y:S01]  /*60c0*/  S2R R6, SR_CgaCtaId ;  /* 0x0000000000067919 */ /* 0x000e620000008800 */
[----:B------:R-:W-:-:S04]  /*60d0*/  MOV R5, 0x400 ;  /* 0x0000040000057802 */ /* 0x000fc80000000f00 */
[----:B-1----:R-:W-:Y:S02]  /*60e0*/  LEA R7, R6, R5, 0x18 ;  /* 0x0000000506077211 */ /* 0x002fe400078ec0ff */
[----:B------:R-:W-:-:S03]  /*60f0*/  SHF.L.U32 R5, R3, 0x1f, RZ ;  /* 0x0000001f03057819 */ /* 0x000fc600000006ff */
[----:B------:R-:W-:-:S04]  /*6100*/  IMAD R6, R2, 0x8, R7 ;  /* 0x0000000802067824 */ /* 0x000fc800078e0207 */
[----:B------:R-:W1:Y:S02]  /*6110*/  SYNCS.PHASECHK.TRANS64.TRYWAIT P4, [R6+URZ+0x3828], R5 ;  /* 0x00382805060075a7 */ /* 0x000e64000808017f */
[----:B-1----:R-:W-:Y:S05]  /*6120*/  @!P4 BRA `(.L_x_78) ;  /* 0x000000080020c947 */ /* 0x002fea0003800000 */
.L_x_97:
[----:B-1----:R-:W-:-:S04]  /*6130*/  @P2 IMAD.MOV.U32 R5, RZ, RZ, 0x800 ;  /* 0x00000800ff052424 */ /* 0x002fc800078e00ff */
[----:B------:R1:W-:Y:S02]  /*6140*/  @P2 SYNCS.ARRIVE.TRANS64 RZ, [R6+URZ+0x3800], R5 ;  /* 0x0038000506ff29a7 */ /* 0x0003e4000800003f */
[----:B-1----:R-:W-:-:S04]  /*6150*/  PRMT R5, R0, 0x9910, RZ ;  /* 0x0000991000057816 */ /* 0x002fc800000000ff */
[----:B------:R-:W-:-:S13]  /*6160*/  ISETP.NE.AND P4, PT, R5, 0x2, PT ;  /* 0x000000020500780c */ /* 0x000fda0003f85270 */
[----:B------:R-:W-:Y:S05]  /*6170*/  @P4 BRA `(.L_x_79) ;  /* 0x0000000000044947 */ /* 0x000fea0003800000 */
[----:B------:R-:W-:Y:S01]  /*6180*/  BPT.TRAP 0x1 ;  /* 0x000000040000795c */ /* 0x000fe20000300000 */
.L_x_79:
[----:B------:R-:W-:Y:S05]  /*6190*/  @P0 BRA `(.L_x_80) ;  /* 0x0000000000040947 */ /* 0x000fea0003800000 */
[----:B------:R-:W-:Y:S01]  /*61a0*/  BPT.TRAP 0x1 ;  /* 0x000000040000795c */ /* 0x000fe20000300000 */
.L_x_80:
[----:B------:R-:W-:Y:S01]  /*61b0*/  IMAD R7, R2, 0x800, R7 ;  /* 0x0000080002077824 */ /* 0x000fe200078e0207 */
[----:B------:R-:W-:Y:S01]  /*61c0*/  R2UR UR17, R6 ;  /* 0x00000000061172ca */ /* 0x000fe200000e0000 */
[----:B------:R-:W-:Y:S01]  /*61d0*/  ULDC.64 UR4, c[0x0][0x198] ;  /* 0x0000660000047ab9 */ /* 0x000fe20000000a00 */
[----:B------:R-:W-:Y:S01]  /*61e0*/  R2UR UR19, R8 ;  /* 0x00000000081372ca */ /* 0x000fe200000e0000 */
[----:B------:R-:W-:Y:S01]  /*61f0*/  UIADD3 UR4, UP0, UR4, 0x1f0, URZ ;  /* 0x000001f004047890 */ /* 0x000fe2000ff1e03f */
[----:B------:R-:W-:Y:S01]  /*6200*/  R2UR UR16, R7 ;  /* 0x00000000071072ca */ /* 0x000fe200000e0000 */
[----:B------:R-:W-:Y:S01]  /*6210*/  UMOV UR8, 0x0 ;  /* 0x0000000000087882 */ /* 0x000fe20000000000 */
[----:B------:R-:W-:Y:S01]  /*6220*/  UMOV UR9, 0x10000000 ;  /* 0x1000000000097882 */ /* 0x000fe20000000000 */
[----:B------:R-:W-:Y:S01]  /*6230*/  UIADD3.X UR5, URZ, UR5, URZ, UP0, !UPT ;  /* 0x000000053f057290 */ /* 0x000fe200087fe43f */
[----:B------:R-:W-:Y:S01]  /*6240*/  VIADD R5, R2, 0x1 ;  /* 0x0000000102057836 */ /* 0x000fe20000000000 */
[----:B------:R-:W-:-:S04]  /*6250*/  UMOV UR18, URZ ;  /* 0x0000003f00127c82 */ /* 0x000fc80008000000 */
[----:B------:R-:W-:Y:S01]  /*6260*/  UIADD3 UR17, UR17, 0x3800, URZ ;  /* 0x0000380011117890 */ /* 0x000fe2000fffe03f */
[----:B------:R-:W-:Y:S01]  /*6270*/  ISETP.NE.AND P4, PT, R5, 0x5, PT ;  /* 0x000000050500780c */ /* 0x000fe20003f85270 */
[----:B------:R-:W-:Y:S02]  /*6280*/  USHF.L.U32 UR19, UR19, 0x6, URZ ;  /* 0x0000000613137899 */ /* 0x000fe4000800063f */
[----:B------:R-:W-:Y:S01]  /*6290*/  UIADD3 UR16, UR16, 0x1000, URZ ;  /* 0x0000100010107890 */ /* 0x000fe2000fffe03f */
[----:B------:R-:W-:-:S04]  /*62a0*/  SEL R2, RZ, 0x1, P4 ;  /* 0x00000001ff027807 */ /* 0x000fc80002000000 */
[----:B------:R-:W-:Y:S02]  /*62b0*/  LOP3.LUT R3, R3, R2, RZ, 0x3c, !PT ;  /* 0x0000000203037212 */ /* 0x000fe400078e3cff */
[----:B------:R-:W-:Y:S02]  /*62c0*/  SEL R2, R5, RZ, P4 ;  /* 0x000000ff05027207 */ /* 0x000fe40002000000 */
[----:B------:R1:W-:Y:S02]  /*62d0*/  UTMALDG.4D [UR16], [UR4], desc[UR8] ;  /* 0x00000810040075b4 */ /* 0x0003e40008019000 */
[----:B-1----:R-:W-:-:S03]  /*62e0*/  NOP ;  /* 0x0000000000007918 */ /* 0x002fc60000000000 */
.L_x_77:
[----:B------:R-:W-:Y:S05]  /*62f0*/  BSYNC B1 ;  /* 0x0000000000017941 */ /* 0x000fea0003800000 */
.L_x_76:
[----:B------:R-:W-:Y:S01]  /*6300*/  ISETP.LT.OR P4, PT, R4, 0x4, !P3 ;  /* 0x000000040400780c */ /* 0x000fe20005f81670 */
[----:B------:R-:W-:-:S12]  /*6310*/  BSSY B1, `(.L_x_81) ;  /* 0x0000026000017945 */ /* 0x000fd80003800000 */
[----:B------:R-:W-:Y:S05]  /*6320*/  @P4 BRA `(.L_x_82) ;  /* 0x0000000000904947 */ /* 0x000fea0003800000 */
[----:B------:R-:W1:Y:S01]  /*6330*/  S2R R6, SR_CgaCtaId ;  /* 0x0000000000067919 */ /* 0x000e620000008800 */
[----:B------:R-:W-:Y:S02]  /*6340*/  MOV R5, 0x400 ;  /* 0x0000040000057802 */ /* 0x000fe40000000f00 */
[----:B------:R-:W-:Y:S02]  /*6350*/  SHF.L.U32 R7, R3, 0x1f, RZ ;  /* 0x0000001f03077819 */ /* 0x000fe400000006ff */
[----:B-1----:R-:W-:-:S05]  /*6360*/  LEA R5, R6, R5, 0x18 ;  /* 0x0000000506057211 */ /* 0x002fca00078ec0ff */
[----:B------:R-:W-:-:S04]  /*6370*/  IMAD R6, R2, 0x8, R5 ;  /* 0x0000000802067824 */ /* 0x000fc800078e0205 */
[----:B------:R-:W1:Y:S02]  /*6380*/  SYNCS.PHASECHK.TRANS64.TRYWAIT P4, [R6+URZ+0x3828], R7 ;  /* 0x00382807060075a7 */ /* 0x000e64000808017f */
[----:B-1----:R-:W-:Y:S05]  /*6390*/  @!P4 BRA `(.L_x_83) ;  /* 0x000000040098c947 */ /* 0x002fea0003800000 */
.L_x_98:
[----:B-1----:R-:W-:-:S04]  /*63a0*/  @P1 IMAD.MOV.U32 R7, RZ, RZ, 0x800 ;  /* 0x00000800ff071424 */ /* 0x002fc800078e00ff */
[----:B------:R1:W-:Y:S02]  /*63b0*/  @P1 SYNCS.ARRIVE.TRANS64 RZ, [R6+URZ+0x3800], R7 ;  /* 0x0038000706ff19a7 */ /* 0x0003e4000800003f */
[----:B-1----:R-:W-:-:S04]  /*63c0*/  PRMT R7, R0, 0x9910, RZ ;  /* 0x0000991000077816 */ /* 0x002fc800000000ff */
[----:B------:R-:W-:-:S13]  /*63d0*/  ISETP.NE.AND P4, PT, R7, 0x2, PT ;  /* 0x000000020700780c */ /* 0x000fda0003f85270 */
[----:B------:R-:W-:Y:S05]  /*63e0*/  @P4 BRA `(.L_x_84) ;  /* 0x0000000000044947 */ /* 0x000fea0003800000 */
[----:B------:R-:W-:Y:S01]  /*63f0*/  BPT.TRAP 0x1 ;  /* 0x000000040000795c */ /* 0x000fe20000300000 */
.L_x_84:
[----:B------:R-:W-:Y:S05]  /*6400*/  @P0 BRA `(.L_x_85) ;  /* 0x0000000000040947 */ /* 0x000fea0003800000 */
[----:B------:R-:W-:Y:S01]  /*6410*/  BPT.TRAP 0x1 ;  /* 0x000000040000795c */ /* 0x000fe20000300000 */
.L_x_85:
        /* <DEDUP_REMOVED lines=10> */
[----:B------:R-:W-:Y:S01]  /*64c0*/  UMOV UR19, URZ ;  /* 0x0000003f00137c82 */ /* 0x000fe20008000000 */
[----:B------:R-:W-:-:S03]  /*64d0*/  VIADD R8, R8, 0x1 ;  /* 0x0000000108087836 */ /* 0x000fc60000000000 */
[----:B------:R-:W-:Y:S01]  /*64e0*/  UIADD3 UR17, UR17, 0x3800, URZ ;  /* 0x0000380011117890 */ /* 0x000fe2000fffe03f */
[C---:B------:R-:W-:Y:S01]  /*64f0*/  ISETP.NE.AND P4, PT, R2.reuse, 0x5, PT ;  /* 0x000000050200780c */ /* 0x040fe20003f85270 */
[----:B------:R-:W-:Y:S02]  /*6500*/  USHF.L.U32 UR18, UR18, 0x6, URZ ;  /* 0x0000000612127899 */ /* 0x000fe4000800063f */
[----:B------:R-:W-:Y:S01]  /*6510*/  UIADD3 UR16, UR16, 0x1000, URZ ;  /* 0x0000100010107890 */ /* 0x000fe2000fffe03f */
[----:B------:R-:W-:Y:S02]  /*6520*/  SEL R6, RZ, 0x1, P4 ;  /* 0x00000001ff067807 */ /* 0x000fe40002000000 */
[----:B------:R-:W-:Y:S02]  /*6530*/  SEL R2, R2, RZ, P4 ;  /* 0x000000ff02027207 */ /* 0x000fe40002000000 */
[----:B------:R-:W-:-:S04]  /*6540*/  LOP3.LUT R3, R3, R6, RZ, 0x3c, !PT ;  /* 0x0000000603037212 */ /* 0x000fc800078e3cff */
[----:B------:R1:W-:Y:S02]  /*6550*/  UTMALDG.4D [UR16], [UR4], desc[UR8] ;  /* 0x00000810040075b4 */ /* 0x0003e40008019000 */
[----:B-1----:R-:W-:Y:S01]  /*6560*/  NOP ;  /* 0x0000000000007918 */ /* 0x002fe20000000000 */
.L_x_82:
[----:B------:R-:W-:Y:S05]  /*6570*/  BSYNC B1 ;  /* 0x0000000000017941 */ /* 0x000fea0003800000 */
.L_x_81:
[C---:B------:R-:W-:Y:S01]  /*6580*/  ISETP.GT.AND P4, PT, R4.reuse, 0x4, PT ;  /* 0x000000040400780c */ /* 0x040fe20003f84270 */
[----:B------:R-:W-:-:S12]  /*6590*/  VIADD R4, R4, 0xfffffffe ;  /* 0xfffffffe04047836 */ /* 0x000fd80000000000 */
[----:B------:R-:W-:Y:S05]  /*65a0*/  @P4 BRA `(.L_x_86) ;  /* 0xfffffff800bc4947 */ /* 0x000fea000383ffff */
[----:B------:R-:W-:Y:S05]  /*65b0*/  BSYNC B0 ;  /* 0x0000000000007941 */ /* 0x000fea0003800000 */
.L_x_75:
[----:B------:R-:W-:Y:S05]  /*65c0*/  EXIT ;  /* 0x000000000000794d */ /* 0x000fea0003800000 */
.L_x_15:
[----:B--2---:R-:W-:-:S04]  /*65d0*/  IMAD.U32 R3, RZ, RZ, UR6 ;  /* 0x00000006ff037e24 */ /* 0x004fc8000f8e00ff */
[----:B------:R2:W3:Y:S03]  /*65e0*/  SYNCS.PHASECHK.TRANS64.TRYWAIT P1, [R3+URZ+0x3850], R2 ;  /* 0x00385002030075a7 */ /* 0x0004e6000802017f */
[----:B---3--:R-:W-:Y:S05]  /*65f0*/  @!P1 NANOSLEEP.SYNCS 0x989680 ;  /* 0x009896800000995d */ /* 0x008fea0003900000 */
[----:B------:R-:W3:Y:S02]  /*6600*/  @!P1 SYNCS.PHASECHK.TRANS64 P1, [R3+URZ+0x3850], R2 ;  /* 0x00385002030095a7 */ /* 0x000ee4000802007f */
[----:B---3--:R-:W-:Y:S05]  /*6610*/  @!P1 BRA `(.L_x_15) ;  /* 0xfffffffc00ec9947 */ /* 0x008fea000383ffff */
[----:B------:R-:W-:Y:S05]  /*6620*/  BRA `(.L_x_87) ;  /* 0xffffffa400b87947 */ /* 0x000fea000383ffff */
.L_x_17:
[----:B--2---:R-:W-:-:S04]  /*6630*/  IMAD.U32 R3, RZ, RZ, UR37 ;  /* 0x00000025ff037e24 */ /* 0x004fc8000f8e00ff */
[----:B------:R2:W3:Y:S03]  /*6640*/  SYNCS.PHASECHK.TRANS64.TRYWAIT P1, [R3+URZ+0x3800], R2 ;  /* 0x00380002030075a7 */ /* 0x0004e6000802017f */
[----:B---3--:R-:W-:Y:S05]  /*6650*/  @!P1 NANOSLEEP.SYNCS 0x989680 ;  /* 0x009896800000995d */ /* 0x008fea0003900000 */
[----:B------:R-:W3:Y:S02]  /*6660*/  @!P1 SYNCS.PHASECHK.TRANS64 P1, [R3+URZ+0x3800], R2 ;  /* 0x00380002030095a7 */ /* 0x000ee4000802007f */
[----:B---3--:R-:W-:Y:S05]  /*6670*/  @!P1 BRA `(.L_x_17) ;  /* 0xfffffffc00ec9947 */ /* 0x008fea000383ffff */
[----:B------:R-:W-:Y:S05]  /*6680*/  BRA `(.L_x_88) ;  /* 0xffffffa400bc7947 */ /* 0x000fea000383ffff */
.L_x_18:
[----:B--2---:R-:W-:-:S04]  /*6690*/  IMAD.U32 R4, RZ, RZ, UR10 ;  /* 0x0000000aff047e24 */ /* 0x004fc8000f8e00ff */
[----:B------:R2:W3:Y:S03]  /*66a0*/  SYNCS.PHASECHK.TRANS64.TRYWAIT P1, [R4+URZ], R3 ;  /* 0x00000003040075a7 */ /* 0x0004e6000802017f */
[----:B---3--:R-:W-:Y:S05]  /*66b0*/  @!P1 NANOSLEEP.SYNCS 0x989680 ;  /* 0x009896800000995d */ /* 0x008fea0003900000 */
[----:B------:R-:W3:Y:S02]  /*66c0*/  @!P1 SYNCS.PHASECHK.TRANS64 P1, [R4+URZ], R3 ;  /* 0x00000003040095a7 */ /* 0x000ee4000802007f */
[----:B---3--:R-:W-:Y:S05]  /*66d0*/  @!P1 BRA `(.L_x_18) ;  /* 0xfffffffc00ec9947 */ /* 0x008fea000383ffff */
[----:B------:R-:W-:Y:S05]  /*66e0*/  BRA `(.L_x_89) ;  /* 0xffffffa400c07947 */ /* 0x000fea000383ffff */
.L_x_20:
[----:B-1----:R-:W-:-:S04]  /*66f0*/  IMAD.U32 R9, RZ, RZ, UR37 ;  /* 0x00000025ff097e24 */ /* 0x002fc8000f8e00ff */
[----:B------:R1:W2:Y:S03]  /*6700*/  SYNCS.PHASECHK.TRANS64.TRYWAIT P1, [R9+URZ+0x3808], R2 ;  /* 0x00380802090075a7 */ /* 0x0002a6000802017f */
[----:B--2---:R-:W-:Y:S05]  /*6710*/  @!P1 NANOSLEEP.SYNCS 0x989680 ;  /* 0x009896800000995d */ /* 0x004fea0003900000 */
[----:B------:R-:W2:Y:S02]  /*6720*/  @!P1 SYNCS.PHASECHK.TRANS64 P1, [R9+URZ+0x3808], R2 ;  /* 0x00380802090095a7 */ /* 0x000ea4000802007f */
[----:B--2---:R-:W-:Y:S05]  /*6730*/  @!P1 BRA `(.L_x_20) ;  /* 0xfffffffc00ec9947 */ /* 0x004fea000383ffff */
[----:B------:R-:W-:Y:S05]  /*6740*/  BRA `(.L_x_90) ;  /* 0xffffffbc00c87947 */ /* 0x000fea000383ffff */
.L_x_25:
[----:B-1----:R-:W-:-:S04]  /*6750*/  IMAD.U32 R4, RZ, RZ, UR6 ;  /* 0x00000006ff047e24 */ /* 0x002fc8000f8e00ff */
[----:B------:R1:W2:Y:S03]  /*6760*/  SYNCS.PHASECHK.TRANS64.TRYWAIT P2, [R4+URZ+0x3800], R3 ;  /* 0x00380003040075a7 */ /* 0x0002a6000804017f */
[----:B--2---:R-:W-:Y:S05]  /*6770*/  @!P2 NANOSLEEP.SYNCS 0x989680 ;  /* 0x009896800000a95d */ /* 0x004fea0003900000 */
[----:B------:R-:W2:Y:S02]  /*6780*/  @!P2 SYNCS.PHASECHK.TRANS64 P2, [R4+URZ+0x3800], R3 ;  /* 0x003800030400a5a7 */ /* 0x000ea4000804007f */
[----:B--2---:R-:W-:Y:S05]  /*6790*/  @!P2 BRA `(.L_x_25) ;  /* 0xfffffffc00eca947 */ /* 0x004fea000383ffff */
[----:B------:R-:W-:Y:S05]  /*67a0*/  BRA `(.L_x_91) ;  /* 0xffffffc000587947 */ /* 0x000fea000383ffff */
.L_x_29:
[----:B-1----:R-:W-:-:S04]  /*67b0*/  IMAD.U32 R10, RZ, RZ, UR6 ;  /* 0x00000006ff0a7e24 */ /* 0x002fc8000f8e00ff */
[----:B------:R1:W2:Y:S03]  /*67c0*/  SYNCS.PHASECHK.TRANS64.TRYWAIT P2, [R10+URZ+0x3800], R19 ;  /* 0x003800130a0075a7 */ /* 0x0002a6000804017f */
[----:B--2---:R-:W-:Y:S05]  /*67d0*/  @!P2 NANOSLEEP.SYNCS 0x989680 ;  /* 0x009896800000a95d */ /* 0x004fea0003900000 */
[----:B------:R-:W2:Y:S02]  /*67e0*/  @!P2 SYNCS.PHASECHK.TRANS64 P2, [R10+URZ+0x3800], R19 ;  /* 0x003800130a00a5a7 */ /* 0x000ea4000804007f */
[----:B--2---:R-:W-:Y:S05]  /*67f0*/  @!P2 BRA `(.L_x_29) ;  /* 0xfffffffc00eca947 */ /* 0x004fea000383ffff */
[----:B------:R-:W-:Y:S05]  /*6800*/  BRA `(.L_x_28) ;  /* 0xffffffd800b07947 */ /* 0x000fea000383ffff */
.L_x_45:
[----:B-1----:R-:W-:-:S04]  /*6810*/  IMAD.U32 R3, RZ, RZ, UR4 ;  /* 0x00000004ff037e24 */ /* 0x002fc8000f8e00ff */
[----:B------:R1:W2:Y:S03]  /*6820*/  SYNCS.PHASECHK.TRANS64.TRYWAIT P0, [R3+URZ+0x3898], R0 ;  /* 0x00389800030075a7 */ /* 0x0002a6000800017f */
[----:B--2---:R-:W-:Y:S05]  /*6830*/  @!P0 NANOSLEEP.SYNCS 0x989680 ;  /* 0x009896800000895d */ /* 0x004fea0003900000 */
[----:B------:R-:W2:Y:S02]  /*6840*/  @!P0 SYNCS.PHASECHK.TRANS64 P0, [R3+URZ+0x3898], R0 ;  /* 0x00389800030085a7 */ /* 0x000ea4000800007f */
[----:B--2---:R-:W-:Y:S05]  /*6850*/  @!P0 BRA `(.L_x_45) ;  /* 0xfffffffc00ec8947 */ /* 0x004fea000383ffff */
[----:B------:R-:W-:Y:S05]  /*6860*/  BRA `(.L_x_92) ;  /* 0xffffffe000987947 */ /* 0x000fea000383ffff */
.L_x_57:
[----:B--2---:R2:W4:Y:S02]  /*6870*/  SYNCS.PHASECHK.TRANS64.TRYWAIT P0, [R4+URZ+0x3860], R3 ;  /* 0x00386003040075a7 */ /* 0x004524000800017f */
[----:B----4-:R-:W-:Y:S05]  /*6880*/  @!P0 NANOSLEEP.SYNCS 0x989680 ;  /* 0x009896800000895d */ /* 0x010fea0003900000 */
[----:B------:R-:W4:Y:S02]  /*6890*/  @!P0 SYNCS.PHASECHK.TRANS64 P0, [R4+URZ+0x3860], R3 ;  /* 0x00386003040085a7 */ /* 0x000f24000800007f */
[----:B----4-:R-:W-:Y:S05]  /*68a0*/  @!P0 BRA `(.L_x_57) ;  /* 0xfffffffc00f08947 */ /* 0x010fea000383ffff */
[----:B------:R-:W-:Y:S05]  /*68b0*/  BRA `(.L_x_93) ;  /* 0xffffffec008c7947 */ /* 0x000fea000383ffff */
.L_x_62:
[----:B-1----:R1:W2:Y:S02]  /*68c0*/  SYNCS.PHASECHK.TRANS64.TRYWAIT P0, [R2+URZ+0x3828], R5 ;  /* 0x00382805020075a7 */ /* 0x0022a4000800017f */
[----:B--2---:R-:W-:Y:S05]  /*68d0*/  @!P0 NANOSLEEP.SYNCS 0x989680 ;  /* 0x009896800000895d */ /* 0x004fea0003900000 */
[----:B------:R-:W2:Y:S02]  /*68e0*/  @!P0 SYNCS.PHASECHK.TRANS64 P0, [R2+URZ+0x3828], R5 ;  /* 0x00382805020085a7 */ /* 0x000ea4000800007f */
[----:B--2---:R-:W-:Y:S05]  /*68f0*/  @!P0 BRA `(.L_x_62) ;  /* 0xfffffffc00f08947 */ /* 0x004fea000383ffff */
[----:B------:R-:W-:Y:S05]  /*6900*/  BRA `(.L_x_94) ;  /* 0xfffffff000107947 */ /* 0x000fea000383ffff */
.L_x_67:
[----:B-1----:R1:W2:Y:S02]  /*6910*/  SYNCS.PHASECHK.TRANS64.TRYWAIT P0, [R5+URZ+0x3860], R6 ;  /* 0x00386006050075a7 */ /* 0x0022a4000800017f */
[----:B--2---:R-:W-:Y:S05]  /*6920*/  @!P0 NANOSLEEP.SYNCS 0x989680 ;  /* 0x009896800000895d */ /* 0x004fea0003900000 */
[----:B------:R-:W2:Y:S02]  /*6930*/  @!P0 SYNCS.PHASECHK.TRANS64 P0, [R5+URZ+0x3860], R6 ;  /* 0x00386006050085a7 */ /* 0x000ea4000800007f */
[----:B--2---:R-:W-:Y:S05]  /*6940*/  @!P0 BRA `(.L_x_67) ;  /* 0xfffffffc00f08947 */ /* 0x004fea000383ffff */
[----:B------:R-:W-:Y:S05]  /*6950*/  BRA `(.L_x_95) ;  /* 0xfffffff0008c7947 */ /* 0x000fea000383ffff */
.L_x_72:
[----:B-1----:R1:W2:Y:S02]  /*6960*/  SYNCS.PHASECHK.TRANS64.TRYWAIT P0, [R4+URZ+0x3828], R7 ;  /* 0x00382807040075a7 */ /* 0x0022a4000800017f */
[----:B--2---:R-:W-:Y:S05]  /*6970*/  @!P0 NANOSLEEP.SYNCS 0x989680 ;  /* 0x009896800000895d */ /* 0x004fea0003900000 */
[----:B------:R-:W2:Y:S02]  /*6980*/  @!P0 SYNCS.PHASECHK.TRANS64 P0, [R4+URZ+0x3828], R7 ;  /* 0x00382807040085a7 */ /* 0x000ea4000800007f */
[----:B--2---:R-:W-:Y:S05]  /*6990*/  @!P0 BRA `(.L_x_72) ;  /* 0xfffffffc00f08947 */ /* 0x004fea000383ffff */
[----:B------:R-:W-:Y:S05]  /*69a0*/  BRA `(.L_x_96) ;  /* 0xfffffff400147947 */ /* 0x000fea000383ffff */
.L_x_78:
[----:B-1----:R1:W2:Y:S02]  /*69b0*/  SYNCS.PHASECHK.TRANS64.TRYWAIT P4, [R6+URZ+0x3828], R5 ;  /* 0x00382805060075a7 */ /* 0x0022a4000808017f */
[----:B--2---:R-:W-:Y:S05]  /*69c0*/  @!P4 NANOSLEEP.SYNCS 0x989680 ;  /* 0x009896800000c95d */ /* 0x004fea0003900000 */
[----:B------:R-:W2:Y:S02]  /*69d0*/  @!P4 SYNCS.PHASECHK.TRANS64 P4, [R6+URZ+0x3828], R5 ;  /* 0x003828050600c5a7 */ /* 0x000ea4000808007f */
[----:B--2---:R-:W-:Y:S05]  /*69e0*/  @!P4 BRA `(.L_x_78) ;  /* 0xfffffffc00f0c947 */ /* 0x004fea000383ffff */
[----:B------:R-:W-:Y:S05]  /*69f0*/  BRA `(.L_x_97) ;  /* 0xfffffff400cc7947 */ /* 0x000fea000383ffff */
.L_x_83:
[----:B-1----:R1:W2:Y:S02]  /*6a00*/  SYNCS.PHASECHK.TRANS64.TRYWAIT P4, [R6+URZ+0x3828], R7 ;  /* 0x00382807060075a7 */ /* 0x0022a4000808017f */
[----:B--2---:R-:W-:Y:S05]  /*6a10*/  @!P4 NANOSLEEP.SYNCS 0x989680 ;  /* 0x009896800000c95d */ /* 0x004fea0003900000 */
[----:B------:R-:W2:Y:S02]  /*6a20*/  @!P4 SYNCS.PHASECHK.TRANS64 P4, [R6+URZ+0x3828], R7 ;  /* 0x003828070600c5a7 */ /* 0x000ea4000808007f */
[----:B--2---:R-:W-:Y:S05]  /*6a30*/  @!P4 BRA `(.L_x_83) ;  /* 0xfffffffc00f0c947 */ /* 0x004fea000383ffff */
[----:B------:R-:W-:Y:S05]  /*6a40*/  BRA `(.L_x_98) ;  /* 0xfffffff800547947 */ /* 0x000fea000383ffff */
        .weak           $__internal_0_$__cuda_sm20_rcp_rn_f32_slowpath
        .type           $__internal_0_$__cuda_sm20_rcp_rn_f32_slowpath,@function
        .size           $__internal_0_$__cuda_sm20_rcp_rn_f32_slowpath,(.L_x_104 - $__internal_0_$__cuda_sm20_rcp_rn_f32_slowpath)
$__internal_0_$__cuda_sm20_rcp_rn_f32_slowpath:
[----:B------:R-:W-:Y:S01]  /*6a50*/  IMAD.SHL.U32 R0, R2, 0x2, RZ ;  /* 0x0000000202007824 */ /* 0x000fe200078e00ff */
[----:B------:R-:W-:Y:S04]  /*6a60*/  BSSY B2, `(.L_x_99) ;  /* 0x0000030000027945 */ /* 0x000fe80003800000 */
[----:B------:R-:W-:-:S04]  /*6a70*/  SHF.R.U32.HI R16, RZ, 0x18, R0 ;  /* 0x00000018ff107819 */ /* 0x000fc80000011600 */
[----:B------:R-:W-:-:S13]  /*6a80*/  ISETP.NE.U32.AND P0, PT, R16, RZ, PT ;  /* 0x000000ff1000720c */ /* 0x000fda0003f05070 */
[----:B------:R-:W-:Y:S05]  /*6a90*/  @P0 BRA `(.L_x_100) ;  /* 0x0000000000280947 */ /* 0x000fea0003800000 */
[----:B------:R-:W-:-:S05]  /*6aa0*/  IMAD.SHL.U32 R0, R2, 0x2, RZ ;  /* 0x0000000202007824 */ /* 0x000fca00078e00ff */
[----:B------:R-:W-:-:S13]  /*6ab0*/  ISETP.NE.AND P0, PT, R0, RZ, PT ;  /* 0x000000ff0000720c */ /* 0x000fda0003f05270 */
[----:B------:R-:W-:Y:S01]  /*6ac0*/  @P0 FFMA R7, R2, 1.84467440737095516160e+19, RZ ;  /* 0x5f80000002070823 */ /* 0x000fe200000000ff */
[----:B------:R-:W-:Y:S08]  /*6ad0*/  @!P0 MUFU.RCP R6, R2 ;  /* 0x0000000200068308 */ /* 0x000ff00000001000 */
[----:B------:R-:W1:Y:S02]  /*6ae0*/  @P0 MUFU.RCP R0, R7 ;  /* 0x0000000700000308 */ /* 0x000e640000001000 */
[----:B-1----:R-:W-:-:S04]  /*6af0*/  @P0 FFMA R8, R7, R0, -1 ;  /* 0xbf80000007080423 */ /* 0x002fc80000000000 */
[----:B------:R-:W-:-:S04]  /*6b00*/  @P0 FADD.FTZ R13, -R8, -RZ ;  /* 0x800000ff080d0221 */ /* 0x000fc80000010100 */
[----:B------:R-:W-:-:S04]  /*6b10*/  @P0 FFMA R0, R0, R13, R0 ;  /* 0x0000000d00000223 */ /* 0x000fc80000000000 */
[----:B------:R-:W-:Y:S01]  /*6b20*/  @P0 FFMA R6, R0, 1.84467440737095516160e+19, RZ ;  /* 0x5f80000000060823 */ /* 0x000fe200000000ff */
[----:B------:R-:W-:Y:S06]  /*6b30*/  BRA `(.L_x_101) ;  /* 0x0000000000887947 */ /* 0x000fec0003800000 */
.L_x_100:
[----:B------:R-:W-:-:S05]  /*6b40*/  VIADD R18, R16, 0xffffff03 ;  /* 0xffffff0310127836 */ /* 0x000fca0000000000 */
[----:B------:R-:W-:-:S13]  /*6b50*/  ISETP.GT.U32.AND P0, PT, R18, 0x1, PT ;  /* 0x000000011200780c */ /* 0x000fda0003f04070 */
[----:B------:R-:W-:Y:S05]  /*6b60*/  @P0 BRA `(.L_x_102) ;  /* 0x0000000000780947 */ /* 0x000fea0003800000 */
[----:B------:R-:W-:Y:S01]  /*6b70*/  LOP3.LUT R0, R2, 0x7fffff, RZ, 0xc0, !PT ;  /* 0x007fffff02007812 */ /* 0x000fe200078ec0ff */
[----:B------:R-:W-:-:S03]  /*6b80*/  IMAD.MOV.U32 R13, RZ, RZ, 0x3 ;  /* 0x00000003ff0d7424 */ /* 0x000fc600078e00ff */
[----:B------:R-:W-:Y:S02]  /*6b90*/  LOP3.LUT R0, R0, 0x3f800000, RZ, 0xfc, !PT ;  /* 0x3f80000000007812 */ /* 0x000fe400078efcff */
[----:B------:R-:W-:Y:S02]  /*6ba0*/  SHF.L.U32 R13, R13, R18, RZ ;  /* 0x000000120d0d7219 */ /* 0x000fe400000006ff */
[----:B------:R-:W1:Y:S02]  /*6bb0*/  MUFU.RCP R7, R0 ;  /* 0x0000000000077308 */ /* 0x000e640000001000 */
[----:B-1----:R-:W-:-:S04]  /*6bc0*/  FFMA R6, R0, R7, -1 ;  /* 0xbf80000000067423 */ /* 0x002fc80000000007 */
[----:B------:R-:W-:-:S04]  /*6bd0*/  FADD.FTZ R6, -R6, -RZ ;  /* 0x800000ff06067221 */ /* 0x000fc80000010100 */
[CCC-:B------:R-:W-:Y:S01]  /*6be0*/  FFMA.RM R8, R7.reuse, R6.reuse, R7.reuse ;  /* 0x0000000607087223 */ /* 0x1c0fe20000004007 */
[----:B------:R-:W-:-:S04]  /*6bf0*/  FFMA.RP R7, R7, R6, R7 ;  /* 0x0000000607077223 */ /* 0x000fc80000008007 */
[C---:B------:R-:W-:Y:S02]  /*6c00*/  LOP3.LUT R6, R8.reuse, 0x7fffff, RZ, 0xc0, !PT ;  /* 0x007fffff08067812 */ /* 0x040fe400078ec0ff */
[----:B------:R-:W-:Y:S02]  /*6c10*/  FSETP.NEU.FTZ.AND P0, PT, R8, R7, PT ;  /* 0x000000070800720b */ /* 0x000fe40003f1d000 */
[----:B------:R-:W-:Y:S02]  /*6c20*/  LOP3.LUT R6, R6, 0x800000, RZ, 0xfc, !PT ;  /* 0x0080000006067812 */ /* 0x000fe400078efcff */
[----:B------:R-:W-:Y:S02]  /*6c30*/  SEL R7, RZ, 0xffffffff, !P0 ;  /* 0xffffffffff077807 */ /* 0x000fe40004000000 */
[----:B------:R-:W-:-:S03]  /*6c40*/  LOP3.LUT R13, R13, R6, RZ, 0xc0, !PT ;  /* 0x000000060d0d7212 */ /* 0x000fc600078ec0ff */
[----:B------:R-:W-:Y:S01]  /*6c50*/  IMAD.MOV R7, RZ, RZ, -R7 ;  /* 0x000000ffff077224 */ /* 0x000fe200078e0a07 */
[----:B------:R-:W-:-:S04]  /*6c60*/  SHF.R.U32.HI R13, RZ, R18, R13 ;  /* 0x00000012ff0d7219 */ /* 0x000fc8000001160d */
[--C-:B------:R-:W-:Y:S01]  /*6c70*/  LOP3.LUT P1, RZ, R7, R18, R6.reuse, 0xf8, !PT ;  /* 0x0000001207ff7212 */ /* 0x100fe2000782f806 */
[----:B------:R-:W-:Y:S01]  /*6c80*/  VIADD R7, R16, 0xffffff04 ;  /* 0xffffff0410077836 */ /* 0x000fe20000000000 */
[C---:B------:R-:W-:Y:S02]  /*6c90*/  LOP3.LUT P0, RZ, R13.reuse, 0x1, RZ, 0xc0, !PT ;  /* 0x000000010dff7812 */ /* 0x040fe4000780c0ff */
[----:B------:R-:W-:Y:S02]  /*6ca0*/  LOP3.LUT P2, RZ, R13, 0x2, RZ, 0xc0, !PT ;  /* 0x000000020dff7812 */ /* 0x000fe4000784c0ff */
[----:B------:R-:W-:Y:S02]  /*6cb0*/  SHF.R.U32.HI R7, RZ, R7, R6 ;  /* 0x00000007ff077219 */ /* 0x000fe40000011606 */
[----:B------:R-:W-:Y:S02]  /*6cc0*/  PLOP3.LUT P0, PT, P0, P1, P2, 0xe0, 0x0 ;  /* 0x000000000000781c */ /* 0x000fe40000703c20 */
[----:B------:R-:W-:-:S02]  /*6cd0*/  LOP3.LUT P1, RZ, R2, 0x7fffff, RZ, 0xc0, !PT ;  /* 0x007fffff02ff7812 */ /* 0x000fc4000782c0ff */
[----:B------:R-:W-:-:S05]  /*6ce0*/  SEL R0, RZ, 0x1, !P0 ;  /* 0x00000001ff007807 */ /* 0x000fca0004000000 */
[----:B------:R-:W-:-:S05]  /*6cf0*/  IMAD.MOV R0, RZ, RZ, -R0 ;  /* 0x000000ffff007224 */ /* 0x000fca00078e0a00 */
[----:B------:R-:W-:-:S13]  /*6d00*/  ISETP.GE.AND P0, PT, R0, RZ, PT ;  /* 0x000000ff0000720c */ /* 0x000fda0003f06270 */
[----:B------:R-:W-:-:S04]  /*6d10*/  @!P0 VIADD R7, R7, 0x1 ;  /* 0x0000000107078836 */ /* 0x000fc80000000000 */
[----:B------:R-:W-:-:S05]  /*6d20*/  @!P1 IMAD.SHL.U32 R7, R7, 0x2, RZ ;  /* 0x0000000207079824 */ /* 0x000fca00078e00ff */
[----:B------:R-:W-:Y:S01]  /*6d30*/  LOP3.LUT R6, R7, 0x80000000, R2, 0xf8, !PT ;  /* 0x8000000007067812 */ /* 0x000fe200078ef802 */
[----:B------:R-:W-:Y:S06]  /*6d40*/  BRA `(.L_x_101) ;  /* 0x0000000000047947 */ /* 0x000fec0003800000 */
.L_x_102:
[----:B------:R1:W2:Y:S02]  /*6d50*/  MUFU.RCP R6, R2 ;  /* 0x0000000200067308 */ /* 0x0002a40000001000 */
.L_x_101:
[----:B------:R-:W-:Y:S05]  /*6d60*/  BSYNC B2 ;  /* 0x0000000000027941 */ /* 0x000fea0003800000 */
.L_x_99:
[----:B--2---:R-:W-:Y:S02]  /*6d70*/  IMAD.MOV.U32 R0, RZ, RZ, R6 ;  /* 0x000000ffff007224 */ /* 0x004fe400078e0006 */
[----:B------:R-:W-:Y:S02]  /*6d80*/  IMAD.MOV.U32 R6, RZ, RZ, R12 ;  /* 0x000000ffff067224 */ /* 0x000fe400078e000c */
[----:B------:R-:W-:-:S04]  /*6d90*/  IMAD.MOV.U32 R7, RZ, RZ, 0x0 ;  /* 0x00000000ff077424 */ /* 0x000fc800078e00ff */
[----:B-1----:R-:W-:Y:S05]  /*6da0*/  RET.REL.NODEC R6 `(_ZN7cutlass13device_kernelINS_4fmha6kernel28FmhaKernelTmaWarpSpecializedINS1_10collective30FmhaMainloopTmaWarpSpecializedINS_12float_e4m3_tEffN4cute5tupleIJNS7_1CILi128EEENS9_ILi64EEENS9_ILi32EEEEEENS8_IJiNS9_ILi1EEENS8_IJiiEEEEEESG_NS8_IJSE_iSF_EEENS4_13DefaultFusionEJEEENS4_15FmhaFwdEpilogueIS6_fNS8_IJSB_SC_SB_EEEEENS2_23IndividualTileSchedulerEJEEEEEvNT_6ParamsE) ;  /* 0xffffff9006947950 */ /* 0x002fea0003c3ffff */
.L_x_103:
[----:B------:R-:W-:-:S00]  /*6db0*/  BRA `(.L_x_103) ;  /* 0xfffffffc00fc7947 */ /* 0x000fc0000383ffff */
[----:B------:R-:W-:-:S00]  /*6dc0*/  NOP ;  /* 0x0000000000007918 */ /* 0x000fc00000000000 */
        /* <DEDUP_REMOVED lines=11> */
.L_x_104:


//--------------------- .nv.global.init           --------------------------
	.section	.nv.global.init,"aw",@progbits
.nv.global.init:
	.type		$str$24,@object
	.size		$str$24,($str$25 - $str$24)
$str$24:
        /*0000*/ 	.byte	0x28, 0x61, 0x64, 0x64, 0x72, 0x65, 0x73, 0x73, 0x20, 0x26, 0x20, 0x6d, 0x61, 0x73, 0x6b, 0x29
        /*0010*/ 	.byte	0x20, 0x3d, 0x3d, 0x20, 0x30, 0x00
	.type		$str$25,@object
	.size		$str$25,(__unnamed_1 - $str$25)
$str$25:
        /*0016*/ 	.byte	0x2f, 0x74, 0x6d, 0x70, 0x2f, 0x63, 0x75, 0x74, 0x6c, 0x61, 0x73, 0x73, 0x5f, 0x73, 0x77, 0x65
        /*0026*/ 	.byte	0x65, 0x70, 0x5f, 0x73, 0x72, 0x63, 0x2f, 0x69, 0x6e, 0x63, 0x6c, 0x75, 0x64, 0x65, 0x2f, 0x63
        /*0036*/ 	.byte	0x75, 0x74, 0x65, 0x2f, 0x70, 0x6f, 0x69, 0x6e, 0x74, 0x65, 0x72, 0x5f, 0x66, 0x6c, 0x61, 0x67
        /*0046*/ 	.byte	0x67, 0x65, 0x64, 0x2e, 0x68, 0x70, 0x70, 0x00
	.type		__unnamed_1,@object
	.size		__unnamed_1,(.L_0 - __unnamed_1)
__unnamed_1:
        /*004e*/ 	.byte	0x61, 0x75, 0x74, 0x6f, 0x20, 0x63, 0x75, 0x74, 0x65, 0x3a, 0x3a, 0x61, 0x73, 0x5f, 0x70, 0x6f
        /* <DEDUP_REMOVED lines=27> */
        /*020e*/ 	.byte	0x43, 0x3c, 0x30, 0x3e, 0x3e, 0x3e, 0x3e, 0x3e, 0x5d, 0x00
.L_0:


//--------------------- .nv.shared._ZN7cutlass13device_kernelINS_4fmha6kernel28FmhaKernelTmaWarpSpecializedINS1_10collective30FmhaMainloopTmaWarpSpecializedINS_12float_e4m3_tEffN4cute5tupleIJNS7_1CILi128EEENS9_ILi64EEENS9_ILi32EEEEEENS8_IJiNS9_ILi1EEENS8_IJiiEEEEEESG_NS8_IJSE_iSF_EEENS4_13DefaultFusionEJEEENS4_15FmhaFwdEpilogueIS6_fNS8_IJSB_SC_SB_EEEEENS2_23IndividualTileSchedulerEJEEEEEvNT_6ParamsE --------------------------
	.section	.nv.shared._ZN7cutlass13device_kernelINS_4fmha6kernel28FmhaKernelTmaWarpSpecializedINS1_10collective30FmhaMainloopTmaWarpSpecializedINS_12float_e4m3_tEffN4cute5tupleIJNS7_1CILi128EEENS9_ILi64EEENS9_ILi32EEEEEENS8_IJiNS9_ILi1EEENS8_IJiiEEEEEESG_NS8_IJSE_iSF_EEENS4_13DefaultFusionEJEEENS4_15FmhaFwdEpilogueIS6_fNS8_IJSB_SC_SB_EEEEENS2_23IndividualTileSchedulerEJEEEEEvNT_6ParamsE,"aw",@nobits
	.sectionflags	@""
	.align	16
	.zero		1024


//--------------------- .nv.shared.reserved.0     --------------------------
	.section	.nv.shared.reserved.0,"aw",@nobits
	.weak		__nv_reservedSMEM_offset_0_alias
	.size		__nv_reservedSMEM_offset_0_alias, 0, 0
	.other		__nv_reservedSMEM_offset_0_alias,@"STO_CUDA_RESERVED_SHARED STV_DEFAULT"
__nv_reservedSMEM_offset_0_alias:
	.zero		0


//--------------------- .nv.global                --------------------------
	.section	.nv.global,"aw",@nobits
.nv.global:
	.type		_ZN39_INTERNAL_903b52dd_4_k_cu_1ac1a194_27884cute1_E,@object
	.size		_ZN39_INTERNAL_903b52dd_4_k_cu_1ac1a194_27884cute1_E,(_ZN39_INTERNAL_903b52dd_4_k_cu_1ac1a194_27884cuda3std3__45__cpo6cbeginE - _ZN39_INTERNAL_903b52dd_4_k_cu_1ac1a194_27884cute1_E)
_ZN39_INTERNAL_903b52dd_4_k_cu_1ac1a194_27884cute1_E:
	.zero		1
	.type		_ZN39_INTERNAL_903b52dd_4_k_cu_1ac1a194_27884cuda3std3__45__cpo6cbeginE,@object
	.size		_ZN39_INTERNAL_903b52dd_4_k_cu_1ac1a194_27884cuda3std3__45__cpo6cbeginE,(_ZN39_INTERNAL_903b52dd_4_k_cu_1ac1a194_27884cuda3std3__48in_placeE - _ZN39_INTERNAL_903b52dd_4_k_cu_1ac1a194_27884cuda3std3__45__cpo6cbeginE)
_ZN39_INTERNAL_903b52dd_4_k_cu_1ac1a194_27884cuda3std3__45__cpo6cbeginE:
	.zero		1
	.type		_ZN39_INTERNAL_903b52dd_4_k_cu_1ac1a194_27884cuda3std3__48in_placeE,@object
	.size		_ZN39_INTERNAL_903b52dd_4_k_cu_1ac1a194_27884cuda3std3__48in_placeE,(_ZN39_INTERNAL_903b52dd_4_k_cu_1ac1a194_27884cuda3std6ranges3__45__cpo9iter_moveE - _ZN39_INTERNAL_903b52dd_4_k_cu_1ac1a194_27884cuda3std3__48in_placeE)
_ZN39_INTERNAL_903b52dd_4_k_cu_1ac1a194_27884cuda3std3__48in_placeE:
	.zero		1
	.type		_ZN39_INTERNAL_903b52dd_4_k_cu_1ac1a194_27884cuda3std6ranges3__45__cpo9iter_moveE,@object
	.size		_ZN39_INTERNAL_903b52dd_4_k_cu_1ac1a194_27884cuda3std6ranges3__45__cpo9iter_moveE,(_ZN39_INTERNAL_903b52dd_4_k_cu_1ac1a194_27884cuda3std3__45__cpo5beginE - _ZN39_INTERNAL_903b52dd_4_k_cu_1ac1a194_27884cuda3std6ranges3__45__cpo9iter_moveE)
_ZN39_INTERNAL_903b52dd_4_k_cu_1ac1a194_27884cuda3std6ranges3__45__cpo9iter_moveE:
	.zero		1
	.type		_ZN39_INTERNAL_903b52dd_4_k_cu_1ac1a194_27884cuda3std3__45__cpo5beginE,@object
	.size		_ZN39_INTERNAL_903b52dd_4_k_cu_1ac1a194_27884cuda3std3__45__cpo5beginE,(_ZN39_INTERNAL_903b52dd_4_k_cu_1ac1a194_27884cuda3std3__441_GLOBAL__N__903b52dd_4_k_cu_1ac1a194_27886ignoreE - _ZN39_INTERNAL_903b52dd_4_k_cu_1ac1a194_27884cuda3std3__45__cpo5beginE)
_ZN39_INTERNAL_903b52dd_4_k_cu_1ac1a194_27884cuda3std3__45__cpo5beginE:
	.zero		1
	.type		_ZN39_INTERNAL_903b52dd_4_k_cu_1ac1a194_27884cuda3std3__441_GLOBAL__N__903b52dd_4_k_cu_1ac1a194_27886ignoreE,@object
	.size		_ZN39_INTERNAL_903b52dd_4_k_cu_1ac1a194_27884cuda3std3__441_GLOBAL__N__903b52dd_4_k_cu_1ac1a194_27886ignoreE,(_ZN39_INTERNAL_903b52dd_4_k_cu_1ac1a194_27884cute7productE - _ZN39_INTERNAL_903b52dd_4_k_cu_1ac1a194_27884cuda3std3__441_GLOBAL__N__903b52dd_4_k_cu_1ac1a194_27886ignoreE)
_ZN39_INTERNAL_903b52dd_4_k_cu_1ac1a194_27884cuda3std3__441_GLOBAL__N__903b52dd_4_k_cu_1ac1a194_27886ignoreE:
	.zero		1
	.type		_ZN39_INTERNAL_903b52dd_4_k_cu_1ac1a194_27884cute7productE,@object
	.size		_ZN39_INTERNAL_903b52dd_4_k_cu_1ac1a194_27884cute7productE,(_ZN39_INTERNAL_903b52dd_4_k_cu_1ac1a194_27884cuda3std3__45__cpo3endE - _ZN39_INTERNAL_903b52dd_4_k_cu_1ac1a194_27884cute7productE)
_ZN39_INTERNAL_903b52dd_4_k_cu_1ac1a194_27884cute7productE:
	.zero		1
	.type		_ZN39_INTERNAL_903b52dd_4_k_cu_1ac1a194_27884cuda3std3__45__cpo3endE,@object
	.size		_ZN39_INTERNAL_903b52dd_4_k_cu_1ac1a194_27884cuda3std3__45__cpo3endE,(_ZN39_INTERNAL_903b52dd_4_k_cu_1ac1a194_27884cuda3std3__419piecewise_constructE - _ZN39_INTERNAL_903b52dd_4_k_cu_1ac1a194_27884cuda3std3__45__cpo3endE)
_ZN39_INTERNAL_903b52dd_4_k_cu_1ac1a194_27884cuda3std3__45__cpo3endE:
	.zero		1
	.type		_ZN39_INTERNAL_903b52dd_4_k_cu_1ac1a194_27884cuda3std3__419piecewise_constructE,@object
	.size		_ZN39_INTERNAL_903b52dd_4_k_cu_1ac1a194_27884cuda3std3__419piecewise_constructE,(_ZN39_INTERNAL_903b52dd_4_k_cu_1ac1a194_27884cuda3std3__45__cpo4cendE - _ZN39_INTERNAL_903b52dd_4_k_cu_1ac1a194_27884cuda3std3__419piecewise_constructE)
_ZN39_INTERNAL_903b52dd_4_k_cu_1ac1a194_27884cuda3std3__419piecewise_constructE:
	.zero		1
	.type		_ZN39_INTERNAL_903b52dd_4_k_cu_1ac1a194_27884cuda3std3__45__cpo4cendE,@object
	.size		_ZN39_INTERNAL_903b52dd_4_k_cu_1ac1a194_27884cuda3std3__45__cpo4cendE,(_ZN39_INTERNAL_903b52dd_4_k_cu_1ac1a194_27884cuda3std6ranges3__45__cpo4swapE - _ZN39_INTERNAL_903b52dd_4_k_cu_1ac1a194_27884cuda3std3__45__cpo4cendE)
_ZN39_INTERNAL_903b52dd_4_k_cu_1ac1a194_27884cuda3std3__45__cpo4cendE:
	.zero		1
	.type		_ZN39_INTERNAL_903b52dd_4_k_cu_1ac1a194_27884cuda3std6ranges3__45__cpo4swapE,@object
	.size		_ZN39_INTERNAL_903b52dd_4_k_cu_1ac1a194_27884cuda3std6ranges3__45__cpo4swapE,(.L_8 - _ZN39_INTERNAL_903b52dd_4_k_cu_1ac1a194_27884cuda3std6ranges3__45__cpo4swapE)
_ZN39_INTERNAL_903b52dd_4_k_cu_1ac1a194_27884cuda3std6ranges3__45__cpo4swapE:
	.zero		1
.L_8:


//--------------------- .nv.constant0._ZN7cutlass13device_kernelINS_4fmha6kernel28FmhaKernelTmaWarpSpecializedINS1_10collective30FmhaMainloopTmaWarpSpecializedINS_12float_e4m3_tEffN4cute5tupleIJNS7_1CILi128EEENS9_ILi64EEENS9_ILi32EEEEEENS8_IJiNS9_ILi1EEENS8_IJiiEEEEEESG_NS8_IJSE_iSF_EEENS4_13DefaultFusionEJEEENS4_15FmhaFwdEpilogueIS6_fNS8_IJSB_SC_SB_EEEEENS2_23IndividualTileSchedulerEJEEEEEvNT_6ParamsE --------------------------
	.section	.nv.constant0._ZN7cutlass13device_kernelINS_4fmha6kernel28FmhaKernelTmaWarpSpecializedINS1_10collective30FmhaMainloopTmaWarpSpecializedINS_12float_e4m3_tEffN4cute5tupleIJNS7_1CILi128EEENS9_ILi64EEENS9_ILi32EEEEEENS8_IJiNS9_ILi1EEENS8_IJiiEEEEEESG_NS8_IJSE_iSF_EEENS4_13DefaultFusionEJEEENS4_15FmhaFwdEpilogueIS6_fNS8_IJSB_SC_SB_EEEEENS2_23IndividualTileSchedulerEJEEEEEvNT_6ParamsE,"a",@progbits
	.sectionflags	@""
	.align	4
.nv.constant0._ZN7cutlass13device_kernelINS_4fmha6kernel28FmhaKernelTmaWarpSpecializedINS1_10collective30FmhaMainloopTmaWarpSpecializedINS_12float_e4m3_tEffN4cute5tupleIJNS7_1CILi128EEENS9_ILi64EEENS9_ILi32EEEEEENS8_IJiNS9_ILi1EEENS8_IJiiEEEEEESG_NS8_IJSE_iSF_EEENS4_13DefaultFusionEJEEENS4_15FmhaFwdEpilogueIS6_fNS8_IJSB_SC_SB_EEEEENS2_23IndividualTileSchedulerEJEEEEEvNT_6ParamsE:
	.zero		2688


//--------------------- SYMBOLS --------------------------

	.type		.nv.reservedSmem.offset0,@object
	.size		.nv.reservedSmem.offset0,0x4
	.type		__assertfail,@function
